// auto-generated by cutlass_sweep.gemm — config: {"arch": "sm_100", "cluster_m": 1, "cluster_n": 2, "dtype": "tf32", "stages": 0, "tile_k": 128, "tile_m": 128, "tile_n": 64}
#include "cutlass/cutlass.h"
#include "cutlass/gemm/collective/collective_builder.hpp"
#include "cutlass/gemm/device/gemm_universal_adapter.h"
#include "cutlass/gemm/kernel/gemm_universal.hpp"
#include "cutlass/epilogue/collective/collective_builder.hpp"

using ElemA = cutlass::tfloat32_t;
using ElemB = cutlass::tfloat32_t;
using ElemCD = cutlass::tfloat32_t;
using Acc  = float;
using TileShape    = cute::Shape<cute::_128, cute::_64, cute::_128>;
using ClusterShape = cute::Shape<cute::_1, cute::_2, cute::_1>;

using CollectiveEpilogue = typename cutlass::epilogue::collective::CollectiveBuilder<
    cutlass::arch::Sm100, cutlass::arch::OpClassTensorOp,
    TileShape, ClusterShape,
    cutlass::epilogue::collective::EpilogueTileAuto,
    Acc, Acc,
    ElemCD, cutlass::layout::RowMajor, 128 / cutlass::sizeof_bits<ElemCD>::value,
    ElemCD, cutlass::layout::RowMajor, 128 / cutlass::sizeof_bits<ElemCD>::value,
    cutlass::epilogue::collective::EpilogueScheduleAuto
  >::CollectiveOp;

using CollectiveMainloop = typename cutlass::gemm::collective::CollectiveBuilder<
    cutlass::arch::Sm100, cutlass::arch::OpClassTensorOp,
    ElemA, cutlass::layout::RowMajor, 128 / cutlass::sizeof_bits<ElemA>::value,
    ElemB, cutlass::layout::ColumnMajor, 128 / cutlass::sizeof_bits<ElemB>::value,
    Acc,
    TileShape, ClusterShape,
    cutlass::gemm::collective::StageCountAutoCarveout<static_cast<int>(sizeof(typename CollectiveEpilogue::SharedStorage))>,
    cutlass::gemm::collective::KernelScheduleAuto
  >::CollectiveOp;

using GemmKernel = cutlass::gemm::kernel::GemmUniversal<
    cute::Shape<int,int,int,int>,
    CollectiveMainloop,
    CollectiveEpilogue
>;
using Gemm = cutlass::gemm::device::GemmUniversalAdapter<GemmKernel>;

// Force the device kernel symbol into the cubin without needing a host main.
auto* _anchor = &cutlass::device_kernel<GemmKernel>;


// ===== COMPILED SASS (sm_100a) =====

	.target	sm_100a

	.elftype	@"ET_EXEC"


//--------------------- .note.nv.tkinfo           --------------------------
	.section	.note.nv.tkinfo,"",@"SHT_NOTE"
	.sectionflags	@"SHF_NOTE_NV_TKINFO"
	.tkinfo
        /*0018*/ 	.word	0x00000002
        /*0030*/ 	.string	""
        /*0030*/ 	.string	"ptxas"
        /*0030*/ 	.string	"Cuda compilation tools, release 13.0, V13.0.88"
        /*0030*/ 	.string	"Build cuda_13.0.r13.0/compiler.36424714_0"
        /*0030*/ 	.string	"-arch sm_100a -m 64 "



//--------------------- .note.nv.cuinfo           --------------------------
	.section	.note.nv.cuinfo,"",@"SHT_NOTE"
	.sectionflags	@"SHF_NOTE_NV_CUINFO"
        /*0018*/ 	.short	0x0002
        /*001a*/ 	.short	0x0064
        /*001c*/ 	.short	0x0082
	.zero		2


//--------------------- .nv.info                  --------------------------
	.section	.nv.info,"",@"SHT_CUDA_INFO"
	.align	4


	//----- nvinfo : EIATTR_REGCOUNT
	.align		4
        /*0000*/ 	.byte	0x04, 0x2f
        /*0002*/ 	.short	(.L_19 - .L_18)
	.align		4
.L_18:
        /*0004*/ 	.word	index@(_ZN7cutlass13device_kernelINS_4gemm6kernel13GemmUniversalIN4cute5tupleIJiiiiEEENS1_10collective13CollectiveMmaINS1_35MainloopSm100TmaUmmaWarpSpecializedILi2ELi2ELi4ENS5_IJNS4_1CILi1EEENSA_ILi2EEESB_EEEEENS5_IJNSA_ILi128EEENSA_ILi64EEESF_EEENS_10tfloat32_tENS5_IJlSB_lEEESI_SJ_NS4_8TiledMMAINS4_8MMA_AtomIJNS4_17SM100_MMA_TF32_SSISI_SI_fLi128ELi64ELNS4_4UMMA5MajorE0ELSO_0ELNSN_7ScaleInE0ELSP_0EEEEEENS4_6LayoutINS5_IJSB_SB_SB_EEENS5_IJNSA_ILi0EEESU_SU_EEEEENS5_IJNS4_10UnderscoreESX_SX_EEEEENS4_23SM90_TMA_LOAD_MULTICASTENS4_14ComposedLayoutINS4_7SwizzleILi3ELi4ELi3EEENS4_18smem_ptr_flag_bitsILi32EEENSS_INS5_IJNSA_ILi8EEENSA_ILi32EEEEEENS5_IJS17_SB_EEEEEEEvNS4_8identityENS4_13SM90_TMA_LOADES1B_vS1C_EENS_8epilogue10collective18CollectiveEpilogueINS1F_23Sm100TmaWarpSpecializedILi4ELi2ELi16ELb1ELb0EEEJSH_NS5_IJNSS_ISF_SB_EENSS_INSA_ILi16EEESB_EEEEESI_SJ_SI_SJ_NS1F_6fusion15FusionCallbacksIS1J_NS1O_17LinearCombinationISI_fSI_fLNS_15FloatRoundStyleE2EEESH_S1N_JEEENS4_5SM1004TMEM4LOAD26SM100_TMEM_LOAD_32dp32b16xES1D_NS11_INS12_ILi2ELi4ELi3EEES15_NSS_INS5_IJS16_S1L_EEENS5_IJS1L_SB_EEEEEEENS4_39AutoVectorizingCopyWithAssumedAlignmentILi128EEENS4_14SM90_TMA_STOREES22_S24_S24_EEEvvEEEEvNT_6ParamsE)
        /*0008*/ 	.word	0x00000050


	//----- nvinfo : EIATTR_FRAME_SIZE
	.align		4
.L_19:
        /*000c*/ 	.byte	0x04, 0x11
        /*000e*/ 	.short	(.L_21 - .L_20)
	.align		4
.L_20:
        /*0010*/ 	.word	index@($__internal_2_$__cuda_sm10x_tcgen05_guardrail_trap_unallocated_columns_being_dealloced)
        /*0014*/ 	.word	0x00000000


	//----- nvinfo : EIATTR_FRAME_SIZE
	.align		4
.L_21:
        /*0018*/ 	.byte	0x04, 0x11
        /*001a*/ 	.short	(.L_23 - .L_22)
	.align		4
.L_22:
        /*001c*/ 	.word	index@($__internal_1_$__cuda_sm10x_tcgen05_guardrail_trap_phase_invalid_during_alloc)
        /*0020*/ 	.word	0x00000000


	//----- nvinfo : EIATTR_FRAME_SIZE
	.align		4
.L_23:
        /*0024*/ 	.byte	0x04, 0x11
        /*0026*/ 	.short	(.L_25 - .L_24)
	.align		4
.L_24:
        /*0028*/ 	.word	index@($__internal_0_$__cuda_sm10x_tcgen05_guardrail_trap_col_being_dealloced_not_returned_by_alloc)
        /*002c*/ 	.word	0x00000000


	//----- nvinfo : EIATTR_FRAME_SIZE
	.align		4
.L_25:
        /*0030*/ 	.byte	0x04, 0x11
        /*0032*/ 	.short	(.L_27 - .L_26)
	.align		4
.L_26:
        /*0034*/ 	.word	index@(_ZN7cutlass13device_kernelINS_4gemm6kernel13GemmUniversalIN4cute5tupleIJiiiiEEENS1_10collective13CollectiveMmaINS1_35MainloopSm100TmaUmmaWarpSpecializedILi2ELi2ELi4ENS5_IJNS4_1CILi1EEENSA_ILi2EEESB_EEEEENS5_IJNSA_ILi128EEENSA_ILi64EEESF_EEENS_10tfloat32_tENS5_IJlSB_lEEESI_SJ_NS4_8TiledMMAINS4_8MMA_AtomIJNS4_17SM100_MMA_TF32_SSISI_SI_fLi128ELi64ELNS4_4UMMA5MajorE0ELSO_0ELNSN_7ScaleInE0ELSP_0EEEEEENS4_6LayoutINS5_IJSB_SB_SB_EEENS5_IJNSA_ILi0EEESU_SU_EEEEENS5_IJNS4_10UnderscoreESX_SX_EEEEENS4_23SM90_TMA_LOAD_MULTICASTENS4_14ComposedLayoutINS4_7SwizzleILi3ELi4ELi3EEENS4_18smem_ptr_flag_bitsILi32EEENSS_INS5_IJNSA_ILi8EEENSA_ILi32EEEEEENS5_IJS17_SB_EEEEEEEvNS4_8identityENS4_13SM90_TMA_LOADES1B_vS1C_EENS_8epilogue10collective18CollectiveEpilogueINS1F_23Sm100TmaWarpSpecializedILi4ELi2ELi16ELb1ELb0EEEJSH_NS5_IJNSS_ISF_SB_EENSS_INSA_ILi16EEESB_EEEEESI_SJ_SI_SJ_NS1F_6fusion15FusionCallbacksIS1J_NS1O_17LinearCombinationISI_fSI_fLNS_15FloatRoundStyleE2EEESH_S1N_JEEENS4_5SM1004TMEM4LOAD26SM100_TMEM_LOAD_32dp32b16xES1D_NS11_INS12_ILi2ELi4ELi3EEES15_NSS_INS5_IJS16_S1L_EEENS5_IJS1L_SB_EEEEEEENS4_39AutoVectorizingCopyWithAssumedAlignmentILi128EEENS4_14SM90_TMA_STOREES22_S24_S24_EEEvvEEEEvNT_6ParamsE)
        /*0038*/ 	.word	0x00000000


	//----- nvinfo : EIATTR_MIN_STACK_SIZE
	.align		4
.L_27:
        /*003c*/ 	.byte	0x04, 0x12
        /*003e*/ 	.short	(.L_29 - .L_28)
	.align		4
.L_28:
        /*0040*/ 	.word	index@(_ZN7cutlass13device_kernelINS_4gemm6kernel13GemmUniversalIN4cute5tupleIJiiiiEEENS1_10collective13CollectiveMmaINS1_35MainloopSm100TmaUmmaWarpSpecializedILi2ELi2ELi4ENS5_IJNS4_1CILi1EEENSA_ILi2EEESB_EEEEENS5_IJNSA_ILi128EEENSA_ILi64EEESF_EEENS_10tfloat32_tENS5_IJlSB_lEEESI_SJ_NS4_8TiledMMAINS4_8MMA_AtomIJNS4_17SM100_MMA_TF32_SSISI_SI_fLi128ELi64ELNS4_4UMMA5MajorE0ELSO_0ELNSN_7ScaleInE0ELSP_0EEEEEENS4_6LayoutINS5_IJSB_SB_SB_EEENS5_IJNSA_ILi0EEESU_SU_EEEEENS5_IJNS4_10UnderscoreESX_SX_EEEEENS4_23SM90_TMA_LOAD_MULTICASTENS4_14ComposedLayoutINS4_7SwizzleILi3ELi4ELi3EEENS4_18smem_ptr_flag_bitsILi32EEENSS_INS5_IJNSA_ILi8EEENSA_ILi32EEEEEENS5_IJS17_SB_EEEEEEEvNS4_8identityENS4_13SM90_TMA_LOADES1B_vS1C_EENS_8epilogue10collective18CollectiveEpilogueINS1F_23Sm100TmaWarpSpecializedILi4ELi2ELi16ELb1ELb0EEEJSH_NS5_IJNSS_ISF_SB_EENSS_INSA_ILi16EEESB_EEEEESI_SJ_SI_SJ_NS1F_6fusion15FusionCallbacksIS1J_NS1O_17LinearCombinationISI_fSI_fLNS_15FloatRoundStyleE2EEESH_S1N_JEEENS4_5SM1004TMEM4LOAD26SM100_TMEM_LOAD_32dp32b16xES1D_NS11_INS12_ILi2ELi4ELi3EEES15_NSS_INS5_IJS16_S1L_EEENS5_IJS1L_SB_EEEEEEENS4_39AutoVectorizingCopyWithAssumedAlignmentILi128EEENS4_14SM90_TMA_STOREES22_S24_S24_EEEvvEEEEvNT_6ParamsE)
        /*0044*/ 	.word	0x00000000
.L_29:


//--------------------- .nv.compat                --------------------------
	.section	.nv.compat,"",@"SHT_CUDA_COMPAT_INFO"
	.align	4
        /*0000*/ 	.byte	0x02, 0x09, 0x01, 0x00, 0x02, 0x02, 0x02, 0x00, 0x02, 0x05, 0x05, 0x00, 0x03, 0x07, 0x01, 0x01
        /*0010*/ 	.byte	0x02, 0x03, 0x01, 0x00, 0x02, 0x06, 0x01, 0x00, 0x04, 0x0b, 0x08, 0x00, 0x09, 0x00, 0x00, 0x00
        /*0020*/ 	.byte	0x00, 0x00, 0x00, 0x00


//--------------------- .nv.info._ZN7cutlass13device_kernelINS_4gemm6kernel13GemmUniversalIN4cute5tupleIJiiiiEEENS1_10collective13CollectiveMmaINS1_35MainloopSm100TmaUmmaWarpSpecializedILi2ELi2ELi4ENS5_IJNS4_1CILi1EEENSA_ILi2EEESB_EEEEENS5_IJNSA_ILi128EEENSA_ILi64EEESF_EEENS_10tfloat32_tENS5_IJlSB_lEEESI_SJ_NS4_8TiledMMAINS4_8MMA_AtomIJNS4_17SM100_MMA_TF32_SSISI_SI_fLi128ELi64ELNS4_4UMMA5MajorE0ELSO_0ELNSN_7ScaleInE0ELSP_0EEEEEENS4_6LayoutINS5_IJSB_SB_SB_EEENS5_IJNSA_ILi0EEESU_SU_EEEEENS5_IJNS4_10UnderscoreESX_SX_EEEEENS4_23SM90_TMA_LOAD_MULTICASTENS4_14ComposedLayoutINS4_7SwizzleILi3ELi4ELi3EEENS4_18smem_ptr_flag_bitsILi32EEENSS_INS5_IJNSA_ILi8EEENSA_ILi32EEEEEENS5_IJS17_SB_EEEEEEEvNS4_8identityENS4_13SM90_TMA_LOADES1B_vS1C_EENS_8epilogue10collective18CollectiveEpilogueINS1F_23Sm100TmaWarpSpecializedILi4ELi2ELi16ELb1ELb0EEEJSH_NS5_IJNSS_ISF_SB_EENSS_INSA_ILi16EEESB_EEEEESI_SJ_SI_SJ_NS1F_6fusion15FusionCallbacksIS1J_NS1O_17LinearCombinationISI_fSI_fLNS_15FloatRoundStyleE2EEESH_S1N_JEEENS4_5SM1004TMEM4LOAD26SM100_TMEM_LOAD_32dp32b16xES1D_NS11_INS12_ILi2ELi4ELi3EEES15_NSS_INS5_IJS16_S1L_EEENS5_IJS1L_SB_EEEEEEENS4_39AutoVectorizingCopyWithAssumedAlignmentILi128EEENS4_14SM90_TMA_STOREES22_S24_S24_EEEvvEEEEvNT_6ParamsE --------------------------
	.section	.nv.info._ZN7cutlass13device_kernelINS_4gemm6kernel13GemmUniversalIN4cute5tupleIJiiiiEEENS1_10collective13CollectiveMmaINS1_35MainloopSm100TmaUmmaWarpSpecializedILi2ELi2ELi4ENS5_IJNS4_1CILi1EEENSA_ILi2EEESB_EEEEENS5_IJNSA_ILi128EEENSA_ILi64EEESF_EEENS_10tfloat32_tENS5_IJlSB_lEEESI_SJ_NS4_8TiledMMAINS4_8MMA_AtomIJNS4_17SM100_MMA_TF32_SSISI_SI_fLi128ELi64ELNS4_4UMMA5MajorE0ELSO_0ELNSN_7ScaleInE0ELSP_0EEEEEENS4_6LayoutINS5_IJSB_SB_SB_EEENS5_IJNSA_ILi0EEESU_SU_EEEEENS5_IJNS4_10UnderscoreESX_SX_EEEEENS4_23SM90_TMA_LOAD_MULTICASTENS4_14ComposedLayoutINS4_7SwizzleILi3ELi4ELi3EEENS4_18smem_ptr_flag_bitsILi32EEENSS_INS5_IJNSA_ILi8EEENSA_ILi32EEEEEENS5_IJS17_SB_EEEEEEEvNS4_8identityENS4_13SM90_TMA_LOADES1B_vS1C_EENS_8epilogue10collective18CollectiveEpilogueINS1F_23Sm100TmaWarpSpecializedILi4ELi2ELi16ELb1ELb0EEEJSH_NS5_IJNSS_ISF_SB_EENSS_INSA_ILi16EEESB_EEEEESI_SJ_SI_SJ_NS1F_6fusion15FusionCallbacksIS1J_NS1O_17LinearCombinationISI_fSI_fLNS_15FloatRoundStyleE2EEESH_S1N_JEEENS4_5SM1004TMEM4LOAD26SM100_TMEM_LOAD_32dp32b16xES1D_NS11_INS12_ILi2ELi4ELi3EEES15_NSS_INS5_IJS16_S1L_EEENS5_IJS1L_SB_EEEEEEENS4_39AutoVectorizingCopyWithAssumedAlignmentILi128EEENS4_14SM90_TMA_STOREES22_S24_S24_EEEvvEEEEvNT_6ParamsE,"",@"SHT_CUDA_INFO"
	.sectionflags	@""
	.align	4


	//----- nvinfo : EIATTR_CUDA_API_VERSION
	.align		4
        /*0000*/ 	.byte	0x04, 0x37
        /*0002*/ 	.short	(.L_31 - .L_30)
.L_30:
        /*0004*/ 	.word	0x00000082


	//----- nvinfo : EIATTR_KPARAM_INFO
	.align		4
.L_31:
        /*0008*/ 	.byte	0x04, 0x17
        /*000a*/ 	.short	(.L_33 - .L_32)
.L_32:
        /*000c*/ 	.word	0x00000000
        /*0010*/ 	.short	0x0000
        /*0012*/ 	.short	0x0000
        /*0014*/ 	.byte	0x00, 0xf0, 0x01, 0x20


	//----- nvinfo : EIATTR_AT_ENTRY_FRAGMENTS
	.align		4
.L_33:
        /*0018*/ 	.byte	0x04, 0x4f
        /*001a*/ 	.short	(.L_35 - .L_34)


	//   ....[0]....
.L_34:
        /*001c*/ 	.word	0x00000006


	//----- nvinfo : EIATTR_RESERVED_SMEM_USED
	.align		4
.L_35:
        /*0020*/ 	.byte	0x01, 0x41
	.zero		2


	//----- nvinfo : EIATTR_SPARSE_MMA_MASK
	.align		4
        /*0024*/ 	.byte	0x03, 0x50
        /*0026*/ 	.short	0x0000


	//----- nvinfo : EIATTR_TCGEN05_1CTA_USED
	.align		4
        /*0028*/ 	.byte	0x01, 0x51
	.zero		2


	//----- nvinfo : EIATTR_MAXREG_COUNT
	.align		4
        /*002c*/ 	.byte	0x03, 0x1b
        /*002e*/ 	.short	0x00ff


	//----- nvinfo : EIATTR_NUM_BARRIERS
	.align		4
        /*0030*/ 	.byte	0x02, 0x4c
        /*0032*/ 	.byte	0x07
	.zero		1


	//----- nvinfo : EIATTR_EXTERNS
	.align		4
        /*0034*/ 	.byte	0x04, 0x0f
        /*0036*/ 	.short	(.L_37 - .L_36)


	//   ....[0]....
	.align		4
.L_36:
        /*0038*/ 	.word	index@(__assertfail)


	//----- nvinfo : EIATTR_MERCURY_ISA_VERSION
	.align		4
.L_37:
        /*003c*/ 	.byte	0x03, 0x5f
        /*003e*/ 	.short	0x0101


	//----- nvinfo : EIATTR_INT_WARP_WIDE_INSTR_OFFSETS
	.align		4
        /*0040*/ 	.byte	0x04, 0x31
        /*0042*/ 	.short	(.L_39 - .L_38)


	//   ....[0]....
.L_38:
        /*0044*/ 	.word	0x000044b0


	//   ....[1]....
        /*0048*/ 	.word	0x000044d0


	//   ....[2]....
        /*004c*/ 	.word	0x00004500


	//   ....[3]....
        /*0050*/ 	.word	0x00005040


	//   ....[4]....
        /*0054*/ 	.word	0x000050b0


	//   ....[5]....
        /*0058*/ 	.word	0x000051a0


	//   ....[6]....
        /*005c*/ 	.word	0x00005220


	//   ....[7]....
        /*0060*/ 	.word	0x00005320


	//   ....[8]....
        /*0064*/ 	.word	0x000053a0


	//   ....[9]....
        /*0068*/ 	.word	0x00005490


	//   ....[10]....
        /*006c*/ 	.word	0x00005540


	//----- nvinfo : EIATTR_COOP_GROUP_MASK_REGIDS
	.align		4
.L_39:
        /*0070*/ 	.byte	0x04, 0x29
        /*0072*/ 	.short	(.L_41 - .L_40)


	//   ....[0]....
.L_40:
        /*0074*/ 	.word	0xffffffff


	//   ....[1]....
        /*0078*/ 	.word	0xffffffff


	//   ....[2]....
        /*007c*/ 	.word	0xffffffff


	//   ....[3]....
        /*0080*/ 	.word	0xffffffff


	//   ....[4]....
        /*0084*/ 	.word	0xffffffff


	//   ....[5]....
        /*0088*/ 	.word	0xffffffff


	//   ....[6]....
        /*008c*/ 	.word	0xffffffff


	//   ....[7]....
        /*0090*/ 	.word	0xffffffff


	//   ....[8]....
        /*0094*/ 	.word	0xffffffff


	//   ....[9]....
        /*0098*/ 	.word	0xffffffff


	//   ....[10]....
        /*009c*/ 	.word	0xffffffff


	//   ....[11]....
        /*00a0*/ 	.word	0xffffffff


	//   ....[12]....
        /*00a4*/ 	.word	0xffffffff


	//   ....[13]....
        /*00a8*/ 	.word	0xffffffff


	//----- nvinfo : EIATTR_COOP_GROUP_INSTR_OFFSETS
	.align		4
.L_41:
        /*00ac*/ 	.byte	0x04, 0x28
        /*00ae*/ 	.short	(.L_43 - .L_42)


	//   ....[0]....
.L_42:
        /*00b0*/ 	.word	0x00000080


	//   ....[1]....
        /*00b4*/ 	.word	0x000004e0


	//   ....[2]....
        /*00b8*/ 	.word	0x00000650


	//   ....[3]....
        /*00bc*/ 	.word	0x000007f0


	//   ....[4]....
        /*00c0*/ 	.word	0x000008f0


	//   ....[5]....
        /*00c4*/ 	.word	0x00000a60


	//   ....[6]....
        /*00c8*/ 	.word	0x00000c00


	//   ....[7]....
        /*00cc*/ 	.word	0x00000db0


	//   ....[8]....
        /*00d0*/ 	.word	0x000024a0


	//   ....[9]....
        /*00d4*/ 	.word	0x00003240


	//   ....[10]....
        /*00d8*/ 	.word	0x00003450


	//   ....[11]....
        /*00dc*/ 	.word	0x00003480


	//   ....[12]....
        /*00e0*/ 	.word	0x00004380


	//   ....[13]....
        /*00e4*/ 	.word	0x000045c0


	//----- nvinfo : EIATTR_VRC_CTA_INIT_COUNT
	.align		4
.L_43:
        /*00e8*/ 	.byte	0x02, 0x4a
        /*00ea*/ 	.byte	0x80
	.zero		1


	//----- nvinfo : EIATTR_SYSCALL_OFFSETS
	.align		4
        /*00ec*/ 	.byte	0x04, 0x46
        /*00ee*/ 	.short	(.L_45 - .L_44)


	//   ....[0]....
.L_44:
        /*00f0*/ 	.word	0x000061a0


	//   ....[1]....
        /*00f4*/ 	.word	0x00006290


	//   ....[2]....
        /*00f8*/ 	.word	0x00006a50


	//   ....[3]....
        /*00fc*/ 	.word	0x000073d0


	//   ....[4]....
        /*0100*/ 	.word	0x00007d30


	//   ....[5]....
        /*0104*/ 	.word	0x00008690


	//----- nvinfo : EIATTR_MBARRIER_INSTR_OFFSETS
	.align		4
.L_45:
        /*0108*/ 	.byte	0x04, 0x39
        /*010a*/ 	.short	(.L_47 - .L_46)


	//   ....[0]....
.L_46:
        /*010c*/ 	.word	0x00000600
        /*0110*/ 	.word	0x000000ff
        /*0114*/ 	.word	0x00000000
        /*0118*/ 	.short	0x0100
        /*011a*/ 	.byte	0x04
	.zero		1


	//   ....[1]....
        /*011c*/ 	.word	0x00000610
        /*0120*/ 	.word	0x000000ff
        /*0124*/ 	.word	0x00000010
        /*0128*/ 	.short	0x0100
        /*012a*/ 	.byte	0x04
	.zero		1


	//   ....[2]....
        /*012c*/ 	.word	0x00000620
        /*0130*/ 	.word	0x000000ff
        /*0134*/ 	.word	0x00000008
        /*0138*/ 	.short	0x0100
        /*013a*/ 	.byte	0x04
	.zero		1


	//   ....[3]....
        /*013c*/ 	.word	0x00000630
        /*0140*/ 	.word	0x000000ff
        /*0144*/ 	.word	0x00000018
        /*0148*/ 	.short	0x0100
        /*014a*/ 	.byte	0x04
	.zero		1


	//   ....[4]....
        /*014c*/ 	.word	0x00000760
        /*0150*/ 	.word	0x000000ff
        /*0154*/ 	.word	0x00000020
        /*0158*/ 	.short	0x0100
        /*015a*/ 	.byte	0x04
	.zero		1


	//   ....[5]....
        /*015c*/ 	.word	0x00000770
        /*0160*/ 	.word	0x000000ff
        /*0164*/ 	.word	0x00000040
        /*0168*/ 	.short	0x0100
        /*016a*/ 	.byte	0x04
	.zero		1


	//   ....[6]....
        /*016c*/ 	.word	0x00000780
        /*0170*/ 	.word	0x000000ff
        /*0174*/ 	.word	0x00000028
        /*0178*/ 	.short	0x0100
        /*017a*/ 	.byte	0x04
	.zero		1


	//   ....[7]....
        /*017c*/ 	.word	0x00000790
        /*0180*/ 	.word	0x000000ff
        /*0184*/ 	.word	0x00000048
        /*0188*/ 	.short	0x0100
        /*018a*/ 	.byte	0x04
	.zero		1


	//   ....[8]....
        /*018c*/ 	.word	0x000007a0
        /*0190*/ 	.word	0x000000ff
        /*0194*/ 	.word	0x00000030
        /*0198*/ 	.short	0x0100
        /*019a*/ 	.byte	0x04
	.zero		1


	//   ....[9]....
        /*019c*/ 	.word	0x000007b0
        /*01a0*/ 	.word	0x000000ff
        /*01a4*/ 	.word	0x00000050
        /*01a8*/ 	.short	0x0100
        /*01aa*/ 	.byte	0x04
	.zero		1


	//   ....[10]....
        /*01ac*/ 	.word	0x000007c0
        /*01b0*/ 	.word	0x000000ff
        /*01b4*/ 	.word	0x00000038
        /*01b8*/ 	.short	0x0100
        /*01ba*/ 	.byte	0x04
	.zero		1


	//   ....[11]....
        /*01bc*/ 	.word	0x000007d0
        /*01c0*/ 	.word	0x000000ff
        /*01c4*/ 	.word	0x00000058
        /*01c8*/ 	.short	0x0100
        /*01ca*/ 	.byte	0x04
	.zero		1


	//   ....[12]....
        /*01cc*/ 	.word	0x000008c0
        /*01d0*/ 	.word	0x000000ff
        /*01d4*/ 	.word	0x00000060
        /*01d8*/ 	.short	0x0100
        /*01da*/ 	.byte	0x06
	.zero		1


	//   ....[13]....
        /*01dc*/ 	.word	0x000008d0
        /*01e0*/ 	.word	0x000000ff
        /*01e4*/ 	.word	0x00000068
        /*01e8*/ 	.short	0x0100
        /*01ea*/ 	.byte	0x06
	.zero		1


	//   ....[14]....
        /*01ec*/ 	.word	0x00000a10
        /*01f0*/ 	.word	0x000000ff
        /*01f4*/ 	.word	0x00000070
        /*01f8*/ 	.short	0x0100
        /*01fa*/ 	.byte	0x06
	.zero		1


	//   ....[15]....
        /*01fc*/ 	.word	0x00000a20
        /*0200*/ 	.word	0x000000ff
        /*0204*/ 	.word	0x00000080
        /*0208*/ 	.short	0x0100
        /*020a*/ 	.byte	0x06
	.zero		1


	//   ....[16]....
        /*020c*/ 	.word	0x00000a30
        /*0210*/ 	.word	0x000000ff
        /*0214*/ 	.word	0x00000078
        /*0218*/ 	.short	0x0100
        /*021a*/ 	.byte	0x06
	.zero		1


	//   ....[17]....
        /*021c*/ 	.word	0x00000a40
        /*0220*/ 	.word	0x000000ff
        /*0224*/ 	.word	0x00000088
        /*0228*/ 	.short	0x0100
        /*022a*/ 	.byte	0x06
	.zero		1


	//   ....[18]....
        /*022c*/ 	.word	0x00000b70
        /*0230*/ 	.word	0x000000ff
        /*0234*/ 	.word	0x00000090
        /*0238*/ 	.short	0x0100
        /*023a*/ 	.byte	0x04
	.zero		1


	//   ....[19]....
        /*023c*/ 	.word	0x00000b80
        /*0240*/ 	.word	0x000000ff
        /*0244*/ 	.word	0x000000b0
        /*0248*/ 	.short	0x0100
        /*024a*/ 	.byte	0x04
	.zero		1


	//   ....[20]....
        /*024c*/ 	.word	0x00000b90
        /*0250*/ 	.word	0x000000ff
        /*0254*/ 	.word	0x00000098
        /*0258*/ 	.short	0x0100
        /*025a*/ 	.byte	0x04
	.zero		1


	//   ....[21]....
        /*025c*/ 	.word	0x00000ba0
        /*0260*/ 	.word	0x000000ff
        /*0264*/ 	.word	0x000000b8
        /*0268*/ 	.short	0x0100
        /*026a*/ 	.byte	0x04
	.zero		1


	//   ....[22]....
        /*026c*/ 	.word	0x00000bb0
        /*0270*/ 	.word	0x000000ff
        /*0274*/ 	.word	0x000000a0
        /*0278*/ 	.short	0x0100
        /*027a*/ 	.byte	0x04
	.zero		1


	//   ....[23]....
        /*027c*/ 	.word	0x00000bc0
        /*0280*/ 	.word	0x000000ff
        /*0284*/ 	.word	0x000000c0
        /*0288*/ 	.short	0x0100
        /*028a*/ 	.byte	0x04
	.zero		1


	//   ....[24]....
        /*028c*/ 	.word	0x00000bd0
        /*0290*/ 	.word	0x000000ff
        /*0294*/ 	.word	0x000000a8
        /*0298*/ 	.short	0x0100
        /*029a*/ 	.byte	0x04
	.zero		1


	//   ....[25]....
        /*029c*/ 	.word	0x00000be0
        /*02a0*/ 	.word	0x000000ff
        /*02a4*/ 	.word	0x000000c8
        /*02a8*/ 	.short	0x0100
        /*02aa*/ 	.byte	0x04
	.zero		1


	//   ....[26]....
        /*02ac*/ 	.word	0x00000cd0
        /*02b0*/ 	.word	0x000000ff
        /*02b4*/ 	.word	0x000000d0
        /*02b8*/ 	.short	0x0100
        /*02ba*/ 	.byte	0x04
	.zero		1


	//   ....[27]....
        /*02bc*/ 	.word	0x00000ce0
        /*02c0*/ 	.word	0x000000ff
        /*02c4*/ 	.word	0x000000e0
        /*02c8*/ 	.short	0x0100
        /*02ca*/ 	.byte	0x04
	.zero		1


	//   ....[28]....
        /*02cc*/ 	.word	0x00000cf0
        /*02d0*/ 	.word	0x000000ff
        /*02d4*/ 	.word	0x000000d8
        /*02d8*/ 	.short	0x0100
        /*02da*/ 	.byte	0x04
	.zero		1


	//   ....[29]....
        /*02dc*/ 	.word	0x00000d00
        /*02e0*/ 	.word	0x000000ff
        /*02e4*/ 	.word	0x000000e8
        /*02e8*/ 	.short	0x0100
        /*02ea*/ 	.byte	0x04
	.zero		1


	//   ....[30]....
        /*02ec*/ 	.word	0x00001860
        /*02f0*/ 	.word	0x00000003
        /*02f4*/ 	.word	0x000000e0
        /*02f8*/ 	.short	0x010a
        /*02fa*/ 	.byte	0xff
	.zero		1


	//   ....[31]....
        /*02fc*/ 	.word	0x00001890
        /*0300*/ 	.word	0x00000003
        /*0304*/ 	.word	0x000000d0
        /*0308*/ 	.short	0x0101
        /*030a*/ 	.byte	0xff
	.zero		1


	//   ....[32]....
        /*030c*/ 	.word	0x00001960
        /*0310*/ 	.word	0x000000ff
        /*0314*/ 	.word	0x00000010
        /*0318*/ 	.short	0x010a
        /*031a*/ 	.byte	0x04
	.zero		1


	//   ....[33]....
        /*031c*/ 	.word	0x000019e0
        /*0320*/ 	.word	0x000000ff
        /*0324*/ 	.word	0x00000010
        /*0328*/ 	.short	0x010a
        /*032a*/ 	.byte	0x39
	.zero		1


	//   ....[34]....
        /*032c*/ 	.word	0x00001b20
        /*0330*/ 	.word	0x000000ff
        /*0334*/ 	.word	0x00000010
        /*0338*/ 	.short	0x010a
        /*033a*/ 	.byte	0x04
	.zero		1


	//   ....[35]....
        /*033c*/ 	.word	0x00001f00
        /*0340*/ 	.word	0x000000ff
        /*0344*/ 	.word	0x00000068
        /*0348*/ 	.short	0x0101
        /*034a*/ 	.byte	0x15
	.zero		1


	//   ....[36]....
        /*034c*/ 	.word	0x00001f20
        /*0350*/ 	.word	0x000000ff
        /*0354*/ 	.word	0x00000010
        /*0358*/ 	.short	0x010a
        /*035a*/ 	.byte	0x04
	.zero		1


	//   ....[37]....
        /*035c*/ 	.word	0x00001fa0
        /*0360*/ 	.word	0x000000ff
        /*0364*/ 	.word	0x00000010
        /*0368*/ 	.short	0x010a
        /*036a*/ 	.byte	0x39
	.zero		1


	//   ....[38]....
        /*036c*/ 	.word	0x000020e0
        /*0370*/ 	.word	0x000000ff
        /*0374*/ 	.word	0x00000010
        /*0378*/ 	.short	0x010a
        /*037a*/ 	.byte	0x04
	.zero		1


	//   ....[39]....
        /*037c*/ 	.word	0x000024d0
        /*0380*/ 	.word	0x00000003
        /*0384*/ 	.word	0x00000070
        /*0388*/ 	.short	0x010a
        /*038a*/ 	.byte	0xff
	.zero		1


	//   ....[40]....
        /*038c*/ 	.word	0x00002620
        /*0390*/ 	.word	0x00000000
        /*0394*/ 	.word	0x00000000
        /*0398*/ 	.short	0x0101
        /*039a*/ 	.byte	0xff
	.zero		1


	//   ....[41]....
        /*039c*/ 	.word	0x00002be0
        /*03a0*/ 	.word	0x000000ff
        /*03a4*/ 	.word	0x00000000
        /*03a8*/ 	.short	0x010a
        /*03aa*/ 	.byte	0x04
	.zero		1


	//   ....[42]....
        /*03ac*/ 	.word	0x00002c80
        /*03b0*/ 	.word	0x00000000
        /*03b4*/ 	.word	0x00000000
        /*03b8*/ 	.short	0x010a
        /*03ba*/ 	.byte	0xff
	.zero		1


	//   ....[43]....
        /*03bc*/ 	.word	0x00002da0
        /*03c0*/ 	.word	0x00000002
        /*03c4*/ 	.word	0x000000d0
        /*03c8*/ 	.short	0x010a
        /*03ca*/ 	.byte	0xff
	.zero		1


	//   ....[44]....
        /*03cc*/ 	.word	0x00002e00
        /*03d0*/ 	.word	0x00000004
        /*03d4*/ 	.word	0x00000000
        /*03d8*/ 	.short	0x0101
        /*03da*/ 	.byte	0xff
	.zero		1


	//   ....[45]....
        /*03dc*/ 	.word	0x00002e20
        /*03e0*/ 	.word	0x000000ff
        /*03e4*/ 	.word	0x00000080
        /*03e8*/ 	.short	0x010a
        /*03ea*/ 	.byte	0x04
	.zero		1


	//   ....[46]....
        /*03ec*/ 	.word	0x00002f40
        /*03f0*/ 	.word	0x00000002
        /*03f4*/ 	.word	0x00000070
        /*03f8*/ 	.short	0x010a
        /*03fa*/ 	.byte	0xff
	.zero		1


	//   ....[47]....
        /*03fc*/ 	.word	0x00003050
        /*0400*/ 	.word	0x00000002
        /*0404*/ 	.word	0x00000000
        /*0408*/ 	.short	0x0101
        /*040a*/ 	.byte	0xff
	.zero		1


	//   ....[48]....
        /*040c*/ 	.word	0x000030e0
        /*0410*/ 	.word	0x000000ff
        /*0414*/ 	.word	0x00000080
        /*0418*/ 	.short	0x0106
        /*041a*/ 	.byte	0x04
	.zero		1


	//   ....[49]....
        /*041c*/ 	.word	0x00003100
        /*0420*/ 	.word	0x000000ff
        /*0424*/ 	.word	0x00000080
        /*0428*/ 	.short	0x010a
        /*042a*/ 	.byte	0x04
	.zero		1


	//   ....[50]....
        /*042c*/ 	.word	0x00003190
        /*0430*/ 	.word	0x000000ff
        /*0434*/ 	.word	0x00000080
        /*0438*/ 	.short	0x0106
        /*043a*/ 	.byte	0x07
	.zero		1


	//   ....[51]....
        /*043c*/ 	.word	0x000031d0
        /*0440*/ 	.word	0x00000000
        /*0444*/ 	.word	0x00000080
        /*0448*/ 	.short	0x010a
        /*044a*/ 	.byte	0xff
	.zero		1


	//   ....[52]....
        /*044c*/ 	.word	0x000036f0
        /*0450*/ 	.word	0x00000000
        /*0454*/ 	.word	0x00000070
        /*0458*/ 	.short	0x010a
        /*045a*/ 	.byte	0xff
	.zero		1


	//   ....[53]....
        /*045c*/ 	.word	0x00003820
        /*0460*/ 	.word	0x00000003
        /*0464*/ 	.word	0x00000000
        /*0468*/ 	.short	0x0101
        /*046a*/ 	.byte	0xff
	.zero		1


	//   ....[54]....
        /*046c*/ 	.word	0x00003830
        /*0470*/ 	.word	0x000000ff
        /*0474*/ 	.word	0x00000000
        /*0478*/ 	.short	0x010a
        /*047a*/ 	.byte	0x04
	.zero		1


	//   ....[55]....
        /*047c*/ 	.word	0x00003850
        /*0480*/ 	.word	0x000000ff
        /*0484*/ 	.word	0x000000b0
        /*0488*/ 	.short	0x010a
        /*048a*/ 	.byte	0x06
	.zero		1


	//   ....[56]....
        /*048c*/ 	.word	0x00003920
        /*0490*/ 	.word	0x000000ff
        /*0494*/ 	.word	0x00000000
        /*0498*/ 	.short	0x010a
        /*049a*/ 	.byte	0x05
	.zero		1


	//   ....[57]....
        /*049c*/ 	.word	0x00003a70
        /*04a0*/ 	.word	0x000000ff
        /*04a4*/ 	.word	0x00000000
        /*04a8*/ 	.short	0x010a
        /*04aa*/ 	.byte	0x07
	.zero		1


	//   ....[58]....
        /*04ac*/ 	.word	0x000041b0
        /*04b0*/ 	.word	0x000000ff
        /*04b4*/ 	.word	0x00000000
        /*04b8*/ 	.short	0x010a
        /*04ba*/ 	.byte	0x04
	.zero		1


	//   ....[59]....
        /*04bc*/ 	.word	0x00004240
        /*04c0*/ 	.word	0x000000ff
        /*04c4*/ 	.word	0x00000000
        /*04c8*/ 	.short	0x010a
        /*04ca*/ 	.byte	0x05
	.zero		1


	//   ....[60]....
        /*04cc*/ 	.word	0x000042d0
        /*04d0*/ 	.word	0x000000ff
        /*04d4*/ 	.word	0x00000000
        /*04d8*/ 	.short	0x010a
        /*04da*/ 	.byte	0x05
	.zero		1


	//   ....[61]....
        /*04dc*/ 	.word	0x00004360
        /*04e0*/ 	.word	0x000000ff
        /*04e4*/ 	.word	0x00000000
        /*04e8*/ 	.short	0x010a
        /*04ea*/ 	.byte	0x04
	.zero		1


	//   ....[62]....
        /*04ec*/ 	.word	0x00004840
        /*04f0*/ 	.word	0x0000000c
        /*04f4*/ 	.word	0x00000070
        /*04f8*/ 	.short	0x010a
        /*04fa*/ 	.byte	0xff
	.zero		1


	//   ....[63]....
        /*04fc*/ 	.word	0x000049b0
        /*0500*/ 	.word	0x00000000
        /*0504*/ 	.word	0x00000000
        /*0508*/ 	.short	0x0101
        /*050a*/ 	.byte	0xff
	.zero		1


	//   ....[64]....
        /*050c*/ 	.word	0x00004e40
        /*0510*/ 	.word	0x000000ff
        /*0514*/ 	.word	0x00000068
        /*0518*/ 	.short	0x010a
        /*051a*/ 	.byte	0x15
	.zero		1


	//   ....[65]....
        /*051c*/ 	.word	0x00004fc0
        /*0520*/ 	.word	0x000000ff
        /*0524*/ 	.word	0x00000040
        /*0528*/ 	.short	0x010a
        /*052a*/ 	.byte	0x15
	.zero		1


	//   ....[66]....
        /*052c*/ 	.word	0x00005150
        /*0530*/ 	.word	0x000000ff
        /*0534*/ 	.word	0x00000020
        /*0538*/ 	.short	0x010b
        /*053a*/ 	.byte	0x15
	.zero		1


	//   ....[67]....
        /*053c*/ 	.word	0x00005160
        /*0540*/ 	.word	0x000000ff
        /*0544*/ 	.word	0x00000000
        /*0548*/ 	.short	0x0101
        /*054a*/ 	.byte	0x06
	.zero		1


	//   ....[68]....
        /*054c*/ 	.word	0x00005170
        /*0550*/ 	.word	0x000000ff
        /*0554*/ 	.word	0x00000048
        /*0558*/ 	.short	0x010a
        /*055a*/ 	.byte	0x15
	.zero		1


	//   ....[69]....
        /*055c*/ 	.word	0x000052d0
        /*0560*/ 	.word	0x000000ff
        /*0564*/ 	.word	0x00000028
        /*0568*/ 	.short	0x010b
        /*056a*/ 	.byte	0x15
	.zero		1


	//   ....[70]....
        /*056c*/ 	.word	0x000052e0
        /*0570*/ 	.word	0x000000ff
        /*0574*/ 	.word	0x00000000
        /*0578*/ 	.short	0x0101
        /*057a*/ 	.byte	0x06
	.zero		1


	//   ....[71]....
        /*057c*/ 	.word	0x000052f0
        /*0580*/ 	.word	0x000000ff
        /*0584*/ 	.word	0x00000050
        /*0588*/ 	.short	0x010a
        /*058a*/ 	.byte	0x15
	.zero		1


	//   ....[72]....
        /*058c*/ 	.word	0x00005440
        /*0590*/ 	.word	0x000000ff
        /*0594*/ 	.word	0x00000030
        /*0598*/ 	.short	0x010b
        /*059a*/ 	.byte	0x15
	.zero		1


	//   ....[73]....
        /*059c*/ 	.word	0x00005450
        /*05a0*/ 	.word	0x000000ff
        /*05a4*/ 	.word	0x00000000
        /*05a8*/ 	.short	0x0101
        /*05aa*/ 	.byte	0x06
	.zero		1


	//   ....[74]....
        /*05ac*/ 	.word	0x00005460
        /*05b0*/ 	.word	0x000000ff
        /*05b4*/ 	.word	0x00000058
        /*05b8*/ 	.short	0x010a
        /*05ba*/ 	.byte	0x15
	.zero		1


	//   ....[75]....
        /*05bc*/ 	.word	0x00005660
        /*05c0*/ 	.word	0x000000ff
        /*05c4*/ 	.word	0x00000038
        /*05c8*/ 	.short	0x010b
        /*05ca*/ 	.byte	0x15
	.zero		1


	//   ....[76]....
        /*05cc*/ 	.word	0x00005670
        /*05d0*/ 	.word	0x000000ff
        /*05d4*/ 	.word	0x00000000
        /*05d8*/ 	.short	0x0101
        /*05da*/ 	.byte	0x25
	.zero		1


	//   ....[77]....
        /*05dc*/ 	.word	0x000056a0
        /*05e0*/ 	.word	0x000000ff
        /*05e4*/ 	.word	0x00000040
        /*05e8*/ 	.short	0x010a
        /*05ea*/ 	.byte	0x15
	.zero		1


	//   ....[78]....
        /*05ec*/ 	.word	0x000056c0
        /*05f0*/ 	.word	0x000000ff
        /*05f4*/ 	.word	0x00000048
        /*05f8*/ 	.short	0x010a
        /*05fa*/ 	.byte	0x15
	.zero		1


	//   ....[79]....
        /*05fc*/ 	.word	0x000056e0
        /*0600*/ 	.word	0x000000ff
        /*0604*/ 	.word	0x00000050
        /*0608*/ 	.short	0x010a
        /*060a*/ 	.byte	0x15
	.zero		1


	//   ....[80]....
        /*060c*/ 	.word	0x00005720
        /*0610*/ 	.word	0x00000000
        /*0614*/ 	.word	0x00000058
        /*0618*/ 	.short	0x010a
        /*061a*/ 	.byte	0xff
	.zero		1


	//   ....[81]....
        /*061c*/ 	.word	0x00005a30
        /*0620*/ 	.word	0x00000003
        /*0624*/ 	.word	0x00000070
        /*0628*/ 	.short	0x010a
        /*062a*/ 	.byte	0xff
	.zero		1


	//   ....[82]....
        /*062c*/ 	.word	0x00005bb0
        /*0630*/ 	.word	0x00000000
        /*0634*/ 	.word	0x00000000
        /*0638*/ 	.short	0x0101
        /*063a*/ 	.byte	0xff
	.zero		1


	//   ....[83]....
        /*063c*/ 	.word	0x00006710
        /*0640*/ 	.word	0x000000ff
        /*0644*/ 	.word	0x00000020
        /*0648*/ 	.short	0x010a
        /*064a*/ 	.byte	0x2b
	.zero		1


	//   ....[84]....
        /*064c*/ 	.word	0x00006750
        /*0650*/ 	.word	0x0000004b
        /*0654*/ 	.word	0x00000090
        /*0658*/ 	.short	0x010a
        /*065a*/ 	.byte	0xff
	.zero		1


	//   ....[85]....
        /*065c*/ 	.word	0x00006840
        /*0660*/ 	.word	0x000000ff
        /*0664*/ 	.word	0x00000020
        /*0668*/ 	.short	0x010a
        /*066a*/ 	.byte	0x2b
	.zero		1


	//   ....[86]....
        /*066c*/ 	.word	0x00006930
        /*0670*/ 	.word	0x0000004b
        /*0674*/ 	.word	0x00000090
        /*0678*/ 	.short	0x010a
        /*067a*/ 	.byte	0xff
	.zero		1


	//   ....[87]....
        /*067c*/ 	.word	0x00007100
        /*0680*/ 	.word	0x00000000
        /*0684*/ 	.word	0x00000000
        /*0688*/ 	.short	0x0101
        /*068a*/ 	.byte	0xff
	.zero		1


	//   ....[88]....
        /*068c*/ 	.word	0x00007110
        /*0690*/ 	.word	0x00000003
        /*0694*/ 	.word	0x00000020
        /*0698*/ 	.short	0x010a
        /*069a*/ 	.byte	0xff
	.zero		1


	//   ....[89]....
        /*069c*/ 	.word	0x000071f0
        /*06a0*/ 	.word	0x00000003
        /*06a4*/ 	.word	0x00000020
        /*06a8*/ 	.short	0x010a
        /*06aa*/ 	.byte	0xff
	.zero		1


	//   ....[90]....
        /*06ac*/ 	.word	0x00007a60
        /*06b0*/ 	.word	0x0000004d
        /*06b4*/ 	.word	0x00000000
        /*06b8*/ 	.short	0x0101
        /*06ba*/ 	.byte	0xff
	.zero		1


	//   ....[91]....
        /*06bc*/ 	.word	0x00007a80
        /*06c0*/ 	.word	0x00000000
        /*06c4*/ 	.word	0x00000020
        /*06c8*/ 	.short	0x010a
        /*06ca*/ 	.byte	0xff
	.zero		1


	//   ....[92]....
        /*06cc*/ 	.word	0x00007b50
        /*06d0*/ 	.word	0x00000000
        /*06d4*/ 	.word	0x00000020
        /*06d8*/ 	.short	0x010a
        /*06da*/ 	.byte	0xff
	.zero		1


	//   ....[93]....
        /*06dc*/ 	.word	0x000083c0
        /*06e0*/ 	.word	0x0000004d
        /*06e4*/ 	.word	0x00000000
        /*06e8*/ 	.short	0x0101
        /*06ea*/ 	.byte	0xff
	.zero		1


	//   ....[94]....
        /*06ec*/ 	.word	0x000083e0
        /*06f0*/ 	.word	0x00000000
        /*06f4*/ 	.word	0x00000020
        /*06f8*/ 	.short	0x010a
        /*06fa*/ 	.byte	0xff
	.zero		1


	//   ....[95]....
        /*06fc*/ 	.word	0x000084b0
        /*0700*/ 	.word	0x00000000
        /*0704*/ 	.word	0x00000020
        /*0708*/ 	.short	0x010a
        /*070a*/ 	.byte	0xff
	.zero		1


	//   ....[96]....
        /*070c*/ 	.word	0x00008980
        /*0710*/ 	.word	0x000000ff
        /*0714*/ 	.word	0x00000000
        /*0718*/ 	.short	0x0101
        /*071a*/ 	.byte	0x04
	.zero		1


	//   ....[97]....
        /*071c*/ 	.word	0x00008d80
        /*0720*/ 	.word	0x00000002
        /*0724*/ 	.word	0x00000000
        /*0728*/ 	.short	0x0101
        /*072a*/ 	.byte	0xff
	.zero		1


	//   ....[98]....
        /*072c*/ 	.word	0x00009010
        /*0730*/ 	.word	0x000000ff
        /*0734*/ 	.word	0x00000000
        /*0738*/ 	.short	0x0101
        /*073a*/ 	.byte	0x04
	.zero		1


	//   ....[99]....
        /*073c*/ 	.word	0x00009030
        /*0740*/ 	.word	0x00000003
        /*0744*/ 	.word	0x000000e0
        /*0748*/ 	.short	0x010a
        /*074a*/ 	.byte	0xff
	.zero		1


	//   ....[100]....
        /*074c*/ 	.word	0x00009090
        /*0750*/ 	.word	0x00000000
        /*0754*/ 	.word	0x00000010
        /*0758*/ 	.short	0x010a
        /*075a*/ 	.byte	0xff
	.zero		1


	//   ....[101]....
        /*075c*/ 	.word	0x000090f0
        /*0760*/ 	.word	0x00000000
        /*0764*/ 	.word	0x00000010
        /*0768*/ 	.short	0x010a
        /*076a*/ 	.byte	0xff
	.zero		1


	//   ....[102]....
        /*076c*/ 	.word	0x00009140
        /*0770*/ 	.word	0x00000003
        /*0774*/ 	.word	0x00000070
        /*0778*/ 	.short	0x010a
        /*077a*/ 	.byte	0xff
	.zero		1


	//   ....[103]....
        /*077c*/ 	.word	0x000091a0
        /*0780*/ 	.word	0x00000000
        /*0784*/ 	.word	0x00000000
        /*0788*/ 	.short	0x010a
        /*078a*/ 	.byte	0xff
	.zero		1


	//   ....[104]....
        /*078c*/ 	.word	0x000091f0
        /*0790*/ 	.word	0x00000002
        /*0794*/ 	.word	0x000000d0
        /*0798*/ 	.short	0x010a
        /*079a*/ 	.byte	0xff
	.zero		1


	//   ....[105]....
        /*079c*/ 	.word	0x00009250
        /*07a0*/ 	.word	0x00000002
        /*07a4*/ 	.word	0x00000080
        /*07a8*/ 	.short	0x010a
        /*07aa*/ 	.byte	0xff
	.zero		1


	//   ....[106]....
        /*07ac*/ 	.word	0x000092a0
        /*07b0*/ 	.word	0x00000002
        /*07b4*/ 	.word	0x00000070
        /*07b8*/ 	.short	0x010a
        /*07ba*/ 	.byte	0xff
	.zero		1


	//   ....[107]....
        /*07bc*/ 	.word	0x00009300
        /*07c0*/ 	.word	0x00000000
        /*07c4*/ 	.word	0x00000080
        /*07c8*/ 	.short	0x010a
        /*07ca*/ 	.byte	0xff
	.zero		1


	//   ....[108]....
        /*07cc*/ 	.word	0x00009350
        /*07d0*/ 	.word	0x00000000
        /*07d4*/ 	.word	0x00000070
        /*07d8*/ 	.short	0x010a
        /*07da*/ 	.byte	0xff
	.zero		1


	//   ....[109]....
        /*07dc*/ 	.word	0x000093c0
        /*07e0*/ 	.word	0x00000003
        /*07e4*/ 	.word	0x000000b0
        /*07e8*/ 	.short	0x010a
        /*07ea*/ 	.byte	0xff
	.zero		1


	//   ....[110]....
        /*07ec*/ 	.word	0x00009420
        /*07f0*/ 	.word	0x00000000
        /*07f4*/ 	.word	0x00000000
        /*07f8*/ 	.short	0x010a
        /*07fa*/ 	.byte	0xff
	.zero		1


	//   ....[111]....
        /*07fc*/ 	.word	0x00009480
        /*0800*/ 	.word	0x00000000
        /*0804*/ 	.word	0x00000000
        /*0808*/ 	.short	0x010a
        /*080a*/ 	.byte	0xff
	.zero		1


	//   ....[112]....
        /*080c*/ 	.word	0x000094e0
        /*0810*/ 	.word	0x00000000
        /*0814*/ 	.word	0x00000000
        /*0818*/ 	.short	0x010a
        /*081a*/ 	.byte	0xff
	.zero		1


	//   ....[113]....
        /*081c*/ 	.word	0x00009540
        /*0820*/ 	.word	0x00000000
        /*0824*/ 	.word	0x00000000
        /*0828*/ 	.short	0x010a
        /*082a*/ 	.byte	0xff
	.zero		1


	//   ....[114]....
        /*082c*/ 	.word	0x000095a0
        /*0830*/ 	.word	0x00000000
        /*0834*/ 	.word	0x00000000
        /*0838*/ 	.short	0x010a
        /*083a*/ 	.byte	0xff
	.zero		1


	//   ....[115]....
        /*083c*/ 	.word	0x000095f0
        /*0840*/ 	.word	0x0000000c
        /*0844*/ 	.word	0x00000070
        /*0848*/ 	.short	0x010a
        /*084a*/ 	.byte	0xff
	.zero		1


	//   ....[116]....
        /*084c*/ 	.word	0x00009650
        /*0850*/ 	.word	0x00000000
        /*0854*/ 	.word	0x00000068
        /*0858*/ 	.short	0x010a
        /*085a*/ 	.byte	0xff
	.zero		1


	//   ....[117]....
        /*085c*/ 	.word	0x000096b0
        /*0860*/ 	.word	0x00000000
        /*0864*/ 	.word	0x00000040
        /*0868*/ 	.short	0x010a
        /*086a*/ 	.byte	0xff
	.zero		1


	//   ....[118]....
        /*086c*/ 	.word	0x00009710
        /*0870*/ 	.word	0x00000000
        /*0874*/ 	.word	0x00000048
        /*0878*/ 	.short	0x010a
        /*087a*/ 	.byte	0xff
	.zero		1


	//   ....[119]....
        /*087c*/ 	.word	0x00009770
        /*0880*/ 	.word	0x00000000
        /*0884*/ 	.word	0x00000050
        /*0888*/ 	.short	0x010a
        /*088a*/ 	.byte	0xff
	.zero		1


	//   ....[120]....
        /*088c*/ 	.word	0x000097d0
        /*0890*/ 	.word	0x00000000
        /*0894*/ 	.word	0x00000058
        /*0898*/ 	.short	0x010a
        /*089a*/ 	.byte	0xff
	.zero		1


	//   ....[121]....
        /*089c*/ 	.word	0x00009830
        /*08a0*/ 	.word	0x00000000
        /*08a4*/ 	.word	0x00000040
        /*08a8*/ 	.short	0x010a
        /*08aa*/ 	.byte	0xff
	.zero		1


	//   ....[122]....
        /*08ac*/ 	.word	0x00009890
        /*08b0*/ 	.word	0x00000000
        /*08b4*/ 	.word	0x00000048
        /*08b8*/ 	.short	0x010a
        /*08ba*/ 	.byte	0xff
	.zero		1


	//   ....[123]....
        /*08bc*/ 	.word	0x000098f0
        /*08c0*/ 	.word	0x00000000
        /*08c4*/ 	.word	0x00000050
        /*08c8*/ 	.short	0x010a
        /*08ca*/ 	.byte	0xff
	.zero		1


	//   ....[124]....
        /*08cc*/ 	.word	0x00009940
        /*08d0*/ 	.word	0x00000003
        /*08d4*/ 	.word	0x00000070
        /*08d8*/ 	.short	0x010a
        /*08da*/ 	.byte	0xff
	.zero		1


	//   ....[125]....
        /*08dc*/ 	.word	0x000099a0
        /*08e0*/ 	.word	0x00000002
        /*08e4*/ 	.word	0x00000020
        /*08e8*/ 	.short	0x010a
        /*08ea*/ 	.byte	0xff
	.zero		1


	//   ....[126]....
        /*08ec*/ 	.word	0x000099f0
        /*08f0*/ 	.word	0x0000004b
        /*08f4*/ 	.word	0x00000090
        /*08f8*/ 	.short	0x010a
        /*08fa*/ 	.byte	0xff
	.zero		1


	//   ....[127]....
        /*08fc*/ 	.word	0x00009a40
        /*0900*/ 	.word	0x00000003
        /*0904*/ 	.word	0x00000020
        /*0908*/ 	.short	0x010a
        /*090a*/ 	.byte	0xff
	.zero		1


	//   ....[128]....
        /*090c*/ 	.word	0x00009a90
        /*0910*/ 	.word	0x00000000
        /*0914*/ 	.word	0x00000020
        /*0918*/ 	.short	0x010a
        /*091a*/ 	.byte	0xff
	.zero		1


	//   ....[129]....
        /*091c*/ 	.word	0x00009ae0
        /*0920*/ 	.word	0x00000000
        /*0924*/ 	.word	0x00000020
        /*0928*/ 	.short	0x010a
        /*092a*/ 	.byte	0xff
	.zero		1


	//----- nvinfo : EIATTR_NUM_MBARRIERS
	.align		4
.L_47:
        /*092c*/ 	.byte	0x03, 0x38
        /*092e*/ 	.short	0x001e


	//----- nvinfo : EIATTR_EXIT_INSTR_OFFSETS
	.align		4
        /*0930*/ 	.byte	0x04, 0x1c
        /*0932*/ 	.short	(.L_49 - .L_48)


	//   ....[0]....
.L_48:
        /*0934*/ 	.word	0x00002cb0


	//   ....[1]....
        /*0938*/ 	.word	0x000031a0


	//   ....[2]....
        /*093c*/ 	.word	0x00003200


	//   ....[3]....
        /*0940*/ 	.word	0x000045d0


	//   ....[4]....
        /*0944*/ 	.word	0x00005750


	//   ....[5]....
        /*0948*/ 	.word	0x00005790


	//   ....[6]....
        /*094c*/ 	.word	0x00008f00


	//   ....[7]....
        /*0950*/ 	.word	0x00008f80


	//   ....[8]....
        /*0954*/ 	.word	0x00008fb0


	//   ....[9]....
        /*0958*/ 	.word	0x00009020


	//----- nvinfo : EIATTR_MAX_THREADS
	.align		4
.L_49:
        /*095c*/ 	.byte	0x04, 0x05
        /*095e*/ 	.short	(.L_51 - .L_50)
.L_50:
        /*0960*/ 	.word	0x00000100
        /*0964*/ 	.word	0x00000001
        /*0968*/ 	.word	0x00000001


	//----- nvinfo : EIATTR_CRS_STACK_SIZE
	.align		4
.L_51:
        /*096c*/ 	.byte	0x04, 0x1e
        /*096e*/ 	.short	(.L_53 - .L_52)
.L_52:
        /*0970*/ 	.word	0x00000000


	//----- nvinfo : EIATTR_CBANK_PARAM_SIZE
	.align		4
.L_53:
        /*0974*/ 	.byte	0x03, 0x19
        /*0976*/ 	.short	0x0800


	//----- nvinfo : EIATTR_PARAM_CBANK
	.align		4
        /*0978*/ 	.byte	0x04, 0x0a
        /*097a*/ 	.short	(.L_55 - .L_54)
	.align		4
.L_54:
        /*097c*/ 	.word	index@(.nv.constant0._ZN7cutlass13device_kernelINS_4gemm6kernel13GemmUniversalIN4cute5tupleIJiiiiEEENS1_10collective13CollectiveMmaINS1_35MainloopSm100TmaUmmaWarpSpecializedILi2ELi2ELi4ENS5_IJNS4_1CILi1EEENSA_ILi2EEESB_EEEEENS5_IJNSA_ILi128EEENSA_ILi64EEESF_EEENS_10tfloat32_tENS5_IJlSB_lEEESI_SJ_NS4_8TiledMMAINS4_8MMA_AtomIJNS4_17SM100_MMA_TF32_SSISI_SI_fLi128ELi64ELNS4_4UMMA5MajorE0ELSO_0ELNSN_7ScaleInE0ELSP_0EEEEEENS4_6LayoutINS5_IJSB_SB_SB_EEENS5_IJNSA_ILi0EEESU_SU_EEEEENS5_IJNS4_10UnderscoreESX_SX_EEEEENS4_23SM90_TMA_LOAD_MULTICASTENS4_14ComposedLayoutINS4_7SwizzleILi3ELi4ELi3EEENS4_18smem_ptr_flag_bitsILi32EEENSS_INS5_IJNSA_ILi8EEENSA_ILi32EEEEEENS5_IJS17_SB_EEEEEEEvNS4_8identityENS4_13SM90_TMA_LOADES1B_vS1C_EENS_8epilogue10collective18CollectiveEpilogueINS1F_23Sm100TmaWarpSpecializedILi4ELi2ELi16ELb1ELb0EEEJSH_NS5_IJNSS_ISF_SB_EENSS_INSA_ILi16EEESB_EEEEESI_SJ_SI_SJ_NS1F_6fusion15FusionCallbacksIS1J_NS1O_17LinearCombinationISI_fSI_fLNS_15FloatRoundStyleE2EEESH_S1N_JEEENS4_5SM1004TMEM4LOAD26SM100_TMEM_LOAD_32dp32b16xES1D_NS11_INS12_ILi2ELi4ELi3EEES15_NSS_INS5_IJS16_S1L_EEENS5_IJS1L_SB_EEEEEEENS4_39AutoVectorizingCopyWithAssumedAlignmentILi128EEENS4_14SM90_TMA_STOREES22_S24_S24_EEEvvEEEEvNT_6ParamsE)
        /*0980*/ 	.short	0x0380
        /*0982*/ 	.short	0x0800


	//----- nvinfo : EIATTR_SW_WAR
	.align		4
.L_55:
        /*0984*/ 	.byte	0x04, 0x36
        /*0986*/ 	.short	(.L_57 - .L_56)
.L_56:
        /*0988*/ 	.word	0x00000008
.L_57:


//--------------------- .nv.callgraph             --------------------------
	.section	.nv.callgraph,"",@"SHT_CUDA_CALLGRAPH"
	.align	4
	.sectionentsize	8
	.align		4
        /*0000*/ 	.word	0x00000000
	.align		4
        /*0004*/ 	.word	0xffffffff
	.align		4
        /*0008*/ 	.word	index@(_ZN7cutlass13device_kernelINS_4gemm6kernel13GemmUniversalIN4cute5tupleIJiiiiEEENS1_10collective13CollectiveMmaINS1_35MainloopSm100TmaUmmaWarpSpecializedILi2ELi2ELi4ENS5_IJNS4_1CILi1EEENSA_ILi2EEESB_EEEEENS5_IJNSA_ILi128EEENSA_ILi64EEESF_EEENS_10tfloat32_tENS5_IJlSB_lEEESI_SJ_NS4_8TiledMMAINS4_8MMA_AtomIJNS4_17SM100_MMA_TF32_SSISI_SI_fLi128ELi64ELNS4_4UMMA5MajorE0ELSO_0ELNSN_7ScaleInE0ELSP_0EEEEEENS4_6LayoutINS5_IJSB_SB_SB_EEENS5_IJNSA_ILi0EEESU_SU_EEEEENS5_IJNS4_10UnderscoreESX_SX_EEEEENS4_23SM90_TMA_LOAD_MULTICASTENS4_14ComposedLayoutINS4_7SwizzleILi3ELi4ELi3EEENS4_18smem_ptr_flag_bitsILi32EEENSS_INS5_IJNSA_ILi8EEENSA_ILi32EEEEEENS5_IJS17_SB_EEEEEEEvNS4_8identityENS4_13SM90_TMA_LOADES1B_vS1C_EENS_8epilogue10collective18CollectiveEpilogueINS1F_23Sm100TmaWarpSpecializedILi4ELi2ELi16ELb1ELb0EEEJSH_NS5_IJNSS_ISF_SB_EENSS_INSA_ILi16EEESB_EEEEESI_SJ_SI_SJ_NS1F_6fusion15FusionCallbacksIS1J_NS1O_17LinearCombinationISI_fSI_fLNS_15FloatRoundStyleE2EEESH_S1N_JEEENS4_5SM1004TMEM4LOAD26SM100_TMEM_LOAD_32dp32b16xES1D_NS11_INS12_ILi2ELi4ELi3EEES15_NSS_INS5_IJS16_S1L_EEENS5_IJS1L_SB_EEEEEEENS4_39AutoVectorizingCopyWithAssumedAlignmentILi128EEENS4_14SM90_TMA_STOREES22_S24_S24_EEEvvEEEEvNT_6ParamsE)
	.align		4
        /*000c*/ 	.word	index@(__assertfail)
	.align		4
        /*0010*/ 	.word	0x00000000
	.align		4
        /*0014*/ 	.word	0xfffffffe
	.align		4
        /*0018*/ 	.word	0x00000000
	.align		4
        /*001c*/ 	.word	0xfffffffd
	.align		4
        /*0020*/ 	.word	0x00000000
	.align		4
        /*0024*/ 	.word	0xfffffffc


//--------------------- .nv.constant4             --------------------------
	.section	.nv.constant4,"a",@progbits
	.align	8
	.align		8
.nv.constant4:
        /*0000*/ 	.dword	__assertfail
	.align		8
        /*0008*/ 	.dword	__unnamed_1
	.align		8
        /*0010*/ 	.dword	__unnamed_2
	.align		8
        /*0018*/ 	.dword	_ZN39_INTERNAL_3e0dd3e1_4_k_cu_8fc38d55_94234cuda3std3__45__cpo5beginE
	.align		8
        /*0020*/ 	.dword	_ZN39_INTERNAL_3e0dd3e1_4_k_cu_8fc38d55_94234cuda3std3__45__cpo3endE
	.align		8
        /*0028*/ 	.dword	_ZN39_INTERNAL_3e0dd3e1_4_k_cu_8fc38d55_94234cuda3std3__45__cpo6cbeginE
	.align		8
        /*0030*/ 	.dword	_ZN39_INTERNAL_3e0dd3e1_4_k_cu_8fc38d55_94234cuda3std3__45__cpo4cendE
	.align		8
        /*0038*/ 	.dword	_ZN39_INTERNAL_3e0dd3e1_4_k_cu_8fc38d55_94234cuda3std3__441_GLOBAL__N__3e0dd3e1_4_k_cu_8fc38d55_94236ignoreE
	.align		8
        /*0040*/ 	.dword	_ZN39_INTERNAL_3e0dd3e1_4_k_cu_8fc38d55_94234cuda3std3__419piecewise_constructE
	.align		8
        /*0048*/ 	.dword	_ZN39_INTERNAL_3e0dd3e1_4_k_cu_8fc38d55_94234cuda3std3__48in_placeE
	.align		8
        /*0050*/ 	.dword	_ZN39_INTERNAL_3e0dd3e1_4_k_cu_8fc38d55_94234cuda3std6ranges3__45__cpo4swapE
	.align		8
        /*0058*/ 	.dword	_ZN39_INTERNAL_3e0dd3e1_4_k_cu_8fc38d55_94234cuda3std6ranges3__45__cpo9iter_moveE
	.align		8
        /*0060*/ 	.dword	_ZN39_INTERNAL_3e0dd3e1_4_k_cu_8fc38d55_94234cute7productE
	.align		8
        /*0068*/ 	.dword	_ZN39_INTERNAL_3e0dd3e1_4_k_cu_8fc38d55_94234cute1_E
	.align		8
        /*0070*/ 	.dword	$str$25
	.align		8
        /*0078*/ 	.dword	$str$26
	.align		8
        /*0080*/ 	.dword	$str$27
	.align		8
        /*0088*/ 	.dword	$str$28


//--------------------- .text._ZN7cutlass13device_kernelINS_4gemm6kernel13GemmUniversalIN4cute5tupleIJiiiiEEENS1_10collective13CollectiveMmaINS1_35MainloopSm100TmaUmmaWarpSpecializedILi2ELi2ELi4ENS5_IJNS4_1CILi1EEENSA_ILi2EEESB_EEEEENS5_IJNSA_ILi128EEENSA_ILi64EEESF_EEENS_10tfloat32_tENS5_IJlSB_lEEESI_SJ_NS4_8TiledMMAINS4_8MMA_AtomIJNS4_17SM100_MMA_TF32_SSISI_SI_fLi128ELi64ELNS4_4UMMA5MajorE0ELSO_0ELNSN_7ScaleInE0ELSP_0EEEEEENS4_6LayoutINS5_IJSB_SB_SB_EEENS5_IJNSA_ILi0EEESU_SU_EEEEENS5_IJNS4_10UnderscoreESX_SX_EEEEENS4_23SM90_TMA_LOAD_MULTICASTENS4_14ComposedLayoutINS4_7SwizzleILi3ELi4ELi3EEENS4_18smem_ptr_flag_bitsILi32EEENSS_INS5_IJNSA_ILi8EEENSA_ILi32EEEEEENS5_IJS17_SB_EEEEEEEvNS4_8identityENS4_13SM90_TMA_LOADES1B_vS1C_EENS_8epilogue10collective18CollectiveEpilogueINS1F_23Sm100TmaWarpSpecializedILi4ELi2ELi16ELb1ELb0EEEJSH_NS5_IJNSS_ISF_SB_EENSS_INSA_ILi16EEESB_EEEEESI_SJ_SI_SJ_NS1F_6fusion15FusionCallbacksIS1J_NS1O_17LinearCombinationISI_fSI_fLNS_15FloatRoundStyleE2EEESH_S1N_JEEENS4_5SM1004TMEM4LOAD26SM100_TMEM_LOAD_32dp32b16xES1D_NS11_INS12_ILi2ELi4ELi3EEES15_NSS_INS5_IJS16_S1L_EEENS5_IJS1L_SB_EEEEEEENS4_39AutoVectorizingCopyWithAssumedAlignmentILi128EEENS4_14SM90_TMA_STOREES22_S24_S24_EEEvvEEEEvNT_6ParamsE --------------------------
	.section	.text._ZN7cutlass13device_kernelINS_4gemm6kernel13GemmUniversalIN4cute5tupleIJiiiiEEENS1_10collective13CollectiveMmaINS1_35MainloopSm100TmaUmmaWarpSpecializedILi2ELi2ELi4ENS5_IJNS4_1CILi1EEENSA_ILi2EEESB_EEEEENS5_IJNSA_ILi128EEENSA_ILi64EEESF_EEENS_10tfloat32_tENS5_IJlSB_lEEESI_SJ_NS4_8TiledMMAINS4_8MMA_AtomIJNS4_17SM100_MMA_TF32_SSISI_SI_fLi128ELi64ELNS4_4UMMA5MajorE0ELSO_0ELNSN_7ScaleInE0ELSP_0EEEEEENS4_6LayoutINS5_IJSB_SB_SB_EEENS5_IJNSA_ILi0EEESU_SU_EEEEENS5_IJNS4_10UnderscoreESX_SX_EEEEENS4_23SM90_TMA_LOAD_MULTICASTENS4_14ComposedLayoutINS4_7SwizzleILi3ELi4ELi3EEENS4_18smem_ptr_flag_bitsILi32EEENSS_INS5_IJNSA_ILi8EEENSA_ILi32EEEEEENS5_IJS17_SB_EEEEEEEvNS4_8identityENS4_13SM90_TMA_LOADES1B_vS1C_EENS_8epilogue10collective18CollectiveEpilogueINS1F_23Sm100TmaWarpSpecializedILi4ELi2ELi16ELb1ELb0EEEJSH_NS5_IJNSS_ISF_SB_EENSS_INSA_ILi16EEESB_EEEEESI_SJ_SI_SJ_NS1F_6fusion15FusionCallbacksIS1J_NS1O_17LinearCombinationISI_fSI_fLNS_15FloatRoundStyleE2EEESH_S1N_JEEENS4_5SM1004TMEM4LOAD26SM100_TMEM_LOAD_32dp32b16xES1D_NS11_INS12_ILi2ELi4ELi3EEES15_NSS_INS5_IJS16_S1L_EEENS5_IJS1L_SB_EEEEEEENS4_39AutoVectorizingCopyWithAssumedAlignmentILi128EEENS4_14SM90_TMA_STOREES22_S24_S24_EEEvvEEEEvNT_6ParamsE,"ax",@progbits
	.align	128
.text._ZN7cutlass13device_kernelINS_4gemm6kernel13GemmUniversalIN4cute5tupleIJiiiiEEENS1_10collective13CollectiveMmaINS1_35MainloopSm100TmaUmmaWarpSpecializedILi2ELi2ELi4ENS5_IJNS4_1CILi1EEENSA_ILi2EEESB_EEEEENS5_IJNSA_ILi128EEENSA_ILi64EEESF_EEENS_10tfloat32_tENS5_IJlSB_lEEESI_SJ_NS4_8TiledMMAINS4_8MMA_AtomIJNS4_17SM100_MMA_TF32_SSISI_SI_fLi128ELi64ELNS4_4UMMA5MajorE0ELSO_0ELNSN_7ScaleInE0ELSP_0EEEEEENS4_6LayoutINS5_IJSB_SB_SB_EEENS5_IJNSA_ILi0EEESU_SU_EEEEENS5_IJNS4_10UnderscoreESX_SX_EEEEENS4_23SM90_TMA_LOAD_MULTICASTENS4_14ComposedLayoutINS4_7SwizzleILi3ELi4ELi3EEENS4_18smem_ptr_flag_bitsILi32EEENSS_INS5_IJNSA_ILi8EEENSA_ILi32EEEEEENS5_IJS17_SB_EEEEEEEvNS4_8identityENS4_13SM90_TMA_LOADES1B_vS1C_EENS_8epilogue10collective18CollectiveEpilogueINS1F_23Sm100TmaWarpSpecializedILi4ELi2ELi16ELb1ELb0EEEJSH_NS5_IJNSS_ISF_SB_EENSS_INSA_ILi16EEESB_EEEEESI_SJ_SI_SJ_NS1F_6fusion15FusionCallbacksIS1J_NS1O_17LinearCombinationISI_fSI_fLNS_15FloatRoundStyleE2EEESH_S1N_JEEENS4_5SM1004TMEM4LOAD26SM100_TMEM_LOAD_32dp32b16xES1D_NS11_INS12_ILi2ELi4ELi3EEES15_NSS_INS5_IJS16_S1L_EEENS5_IJS1L_SB_EEEEEEENS4_39AutoVectorizingCopyWithAssumedAlignmentILi128EEENS4_14SM90_TMA_STOREES22_S24_S24_EEEvvEEEEvNT_6ParamsE:
        .type           _ZN7cutlass13device_kernelINS_4gemm6kernel13GemmUniversalIN4cute5tupleIJiiiiEEENS1_10collective13CollectiveMmaINS1_35MainloopSm100TmaUmmaWarpSpecializedILi2ELi2ELi4ENS5_IJNS4_1CILi1EEENSA_ILi2EEESB_EEEEENS5_IJNSA_ILi128EEENSA_ILi64EEESF_EEENS_10tfloat32_tENS5_IJlSB_lEEESI_SJ_NS4_8TiledMMAINS4_8MMA_AtomIJNS4_17SM100_MMA_TF32_SSISI_SI_fLi128ELi64ELNS4_4UMMA5MajorE0ELSO_0ELNSN_7ScaleInE0ELSP_0EEEEEENS4_6LayoutINS5_IJSB_SB_SB_EEENS5_IJNSA_ILi0EEESU_SU_EEEEENS5_IJNS4_10UnderscoreESX_SX_EEEEENS4_23SM90_TMA_LOAD_MULTICASTENS4_14ComposedLayoutINS4_7SwizzleILi3ELi4ELi3EEENS4_18smem_ptr_flag_bitsILi32EEENSS_INS5_IJNSA_ILi8EEENSA_ILi32EEEEEENS5_IJS17_SB_EEEEEEEvNS4_8identityENS4_13SM90_TMA_LOADES1B_vS1C_EENS_8epilogue10collective18CollectiveEpilogueINS1F_23Sm100TmaWarpSpecializedILi4ELi2ELi16ELb1ELb0EEEJSH_NS5_IJNSS_ISF_SB_EENSS_INSA_ILi16EEESB_EEEEESI_SJ_SI_SJ_NS1F_6fusion15FusionCallbacksIS1J_NS1O_17LinearCombinationISI_fSI_fLNS_15FloatRoundStyleE2EEESH_S1N_JEEENS4_5SM1004TMEM4LOAD26SM100_TMEM_LOAD_32dp32b16xES1D_NS11_INS12_ILi2ELi4ELi3EEES15_NSS_INS5_IJS16_S1L_EEENS5_IJS1L_SB_EEEEEEENS4_39AutoVectorizingCopyWithAssumedAlignmentILi128EEENS4_14SM90_TMA_STOREES22_S24_S24_EEEvvEEEEvNT_6ParamsE,@function
        .size           _ZN7cutlass13device_kernelINS_4gemm6kernel13GemmUniversalIN4cute5tupleIJiiiiEEENS1_10collective13CollectiveMmaINS1_35MainloopSm100TmaUmmaWarpSpecializedILi2ELi2ELi4ENS5_IJNS4_1CILi1EEENSA_ILi2EEESB_EEEEENS5_IJNSA_ILi128EEENSA_ILi64EEESF_EEENS_10tfloat32_tENS5_IJlSB_lEEESI_SJ_NS4_8TiledMMAINS4_8MMA_AtomIJNS4_17SM100_MMA_TF32_SSISI_SI_fLi128ELi64ELNS4_4UMMA5MajorE0ELSO_0ELNSN_7ScaleInE0ELSP_0EEEEEENS4_6LayoutINS5_IJSB_SB_SB_EEENS5_IJNSA_ILi0EEESU_SU_EEEEENS5_IJNS4_10UnderscoreESX_SX_EEEEENS4_23SM90_TMA_LOAD_MULTICASTENS4_14ComposedLayoutINS4_7SwizzleILi3ELi4ELi3EEENS4_18smem_ptr_flag_bitsILi32EEENSS_INS5_IJNSA_ILi8EEENSA_ILi32EEEEEENS5_IJS17_SB_EEEEEEEvNS4_8identityENS4_13SM90_TMA_LOADES1B_vS1C_EENS_8epilogue10collective18CollectiveEpilogueINS1F_23Sm100TmaWarpSpecializedILi4ELi2ELi16ELb1ELb0EEEJSH_NS5_IJNSS_ISF_SB_EENSS_INSA_ILi16EEESB_EEEEESI_SJ_SI_SJ_NS1F_6fusion15FusionCallbacksIS1J_NS1O_17LinearCombinationISI_fSI_fLNS_15FloatRoundStyleE2EEESH_S1N_JEEENS4_5SM1004TMEM4LOAD26SM100_TMEM_LOAD_32dp32b16xES1D_NS11_INS12_ILi2ELi4ELi3EEES15_NSS_INS5_IJS16_S1L_EEENS5_IJS1L_SB_EEEEEEENS4_39AutoVectorizingCopyWithAssumedAlignmentILi128EEENS4_14SM90_TMA_STOREES22_S24_S24_EEEvvEEEEvNT_6ParamsE,(.L_x_181 - _ZN7cutlass13device_kernelINS_4gemm6kernel13GemmUniversalIN4cute5tupleIJiiiiEEENS1_10collective13CollectiveMmaINS1_35MainloopSm100TmaUmmaWarpSpecializedILi2ELi2ELi4ENS5_IJNS4_1CILi1EEENSA_ILi2EEESB_EEEEENS5_IJNSA_ILi128EEENSA_ILi64EEESF_EEENS_10tfloat32_tENS5_IJlSB_lEEESI_SJ_NS4_8TiledMMAINS4_8MMA_AtomIJNS4_17SM100_MMA_TF32_SSISI_SI_fLi128ELi64ELNS4_4UMMA5MajorE0ELSO_0ELNSN_7ScaleInE0ELSP_0EEEEEENS4_6LayoutINS5_IJSB_SB_SB_EEENS5_IJNSA_ILi0EEESU_SU_EEEEENS5_IJNS4_10UnderscoreESX_SX_EEEEENS4_23SM90_TMA_LOAD_MULTICASTENS4_14ComposedLayoutINS4_7SwizzleILi3ELi4ELi3EEENS4_18smem_ptr_flag_bitsILi32EEENSS_INS5_IJNSA_ILi8EEENSA_ILi32EEEEEENS5_IJS17_SB_EEEEEEEvNS4_8identityENS4_13SM90_TMA_LOADES1B_vS1C_EENS_8epilogue10collective18CollectiveEpilogueINS1F_23Sm100TmaWarpSpecializedILi4ELi2ELi16ELb1ELb0EEEJSH_NS5_IJNSS_ISF_SB_EENSS_INSA_ILi16EEESB_EEEEESI_SJ_SI_SJ_NS1F_6fusion15FusionCallbacksIS1J_NS1O_17LinearCombinationISI_fSI_fLNS_15FloatRoundStyleE2EEESH_S1N_JEEENS4_5SM1004TMEM4LOAD26SM100_TMEM_LOAD_32dp32b16xES1D_NS11_INS12_ILi2ELi4ELi3EEES15_NSS_INS5_IJS16_S1L_EEENS5_IJS1L_SB_EEEEEEENS4_39AutoVectorizingCopyWithAssumedAlignmentILi128EEENS4_14SM90_TMA_STOREES22_S24_S24_EEEvvEEEEvNT_6ParamsE)
        .other          _ZN7cutlass13device_kernelINS_4gemm6kernel13GemmUniversalIN4cute5tupleIJiiiiEEENS1_10collective13CollectiveMmaINS1_35MainloopSm100TmaUmmaWarpSpecializedILi2ELi2ELi4ENS5_IJNS4_1CILi1EEENSA_ILi2EEESB_EEEEENS5_IJNSA_ILi128EEENSA_ILi64EEESF_EEENS_10tfloat32_tENS5_IJlSB_lEEESI_SJ_NS4_8TiledMMAINS4_8MMA_AtomIJNS4_17SM100_MMA_TF32_SSISI_SI_fLi128ELi64ELNS4_4UMMA5MajorE0ELSO_0ELNSN_7ScaleInE0ELSP_0EEEEEENS4_6LayoutINS5_IJSB_SB_SB_EEENS5_IJNSA_ILi0EEESU_SU_EEEEENS5_IJNS4_10UnderscoreESX_SX_EEEEENS4_23SM90_TMA_LOAD_MULTICASTENS4_14ComposedLayoutINS4_7SwizzleILi3ELi4ELi3EEENS4_18smem_ptr_flag_bitsILi32EEENSS_INS5_IJNSA_ILi8EEENSA_ILi32EEEEEENS5_IJS17_SB_EEEEEEEvNS4_8identityENS4_13SM90_TMA_LOADES1B_vS1C_EENS_8epilogue10collective18CollectiveEpilogueINS1F_23Sm100TmaWarpSpecializedILi4ELi2ELi16ELb1ELb0EEEJSH_NS5_IJNSS_ISF_SB_EENSS_INSA_ILi16EEESB_EEEEESI_SJ_SI_SJ_NS1F_6fusion15FusionCallbacksIS1J_NS1O_17LinearCombinationISI_fSI_fLNS_15FloatRoundStyleE2EEESH_S1N_JEEENS4_5SM1004TMEM4LOAD26SM100_TMEM_LOAD_32dp32b16xES1D_NS11_INS12_ILi2ELi4ELi3EEES15_NSS_INS5_IJS16_S1L_EEENS5_IJS1L_SB_EEEEEEENS4_39AutoVectorizingCopyWithAssumedAlignmentILi128EEENS4_14SM90_TMA_STOREES22_S24_S24_EEEvvEEEEvNT_6ParamsE,@"STO_CUDA_ENTRY STV_DEFAULT"
_ZN7cutlass13device_kernelINS_4gemm6kernel13GemmUniversalIN4cute5tupleIJiiiiEEENS1_10collective13CollectiveMmaINS1_35MainloopSm100TmaUmmaWarpSpecializedILi2ELi2ELi4ENS5_IJNS4_1CILi1EEENSA_ILi2EEESB_EEEEENS5_IJNSA_ILi128EEENSA_ILi64EEESF_EEENS_10tfloat32_tENS5_IJlSB_lEEESI_SJ_NS4_8TiledMMAINS4_8MMA_AtomIJNS4_17SM100_MMA_TF32_SSISI_SI_fLi128ELi64ELNS4_4UMMA5MajorE0ELSO_0ELNSN_7ScaleInE0ELSP_0EEEEEENS4_6LayoutINS5_IJSB_SB_SB_EEENS5_IJNSA_ILi0EEESU_SU_EEEEENS5_IJNS4_10UnderscoreESX_SX_EEEEENS4_23SM90_TMA_LOAD_MULTICASTENS4_14ComposedLayoutINS4_7SwizzleILi3ELi4ELi3EEENS4_18smem_ptr_flag_bitsILi32EEENSS_INS5_IJNSA_ILi8EEENSA_ILi32EEEEEENS5_IJS17_SB_EEEEEEEvNS4_8identityENS4_13SM90_TMA_LOADES1B_vS1C_EENS_8epilogue10collective18CollectiveEpilogueINS1F_23Sm100TmaWarpSpecializedILi4ELi2ELi16ELb1ELb0EEEJSH_NS5_IJNSS_ISF_SB_EENSS_INSA_ILi16EEESB_EEEEESI_SJ_SI_SJ_NS1F_6fusion15FusionCallbacksIS1J_NS1O_17LinearCombinationISI_fSI_fLNS_15FloatRoundStyleE2EEESH_S1N_JEEENS4_5SM1004TMEM4LOAD26SM100_TMEM_LOAD_32dp32b16xES1D_NS11_INS12_ILi2ELi4ELi3EEES15_NSS_INS5_IJS16_S1L_EEENS5_IJS1L_SB_EEEEEEENS4_39AutoVectorizingCopyWithAssumedAlignmentILi128EEENS4_14SM90_TMA_STOREES22_S24_S24_EEEvvEEEEvNT_6ParamsE:
[----:B------:R-:W1:Y:S01]  /*0000*/  LDC R1, c[0x0][0x37c] ;  /* 0x0000df00ff017b82 */ /* 0x000e620000000800 */
[----:B------:R-:W2:Y:S01]  /*0010*/  S2R R70, SR_TID.X ;  /* 0x0000000000467919 */ /* 0x000ea20000002100 */
[----:B------:R-:W3:Y:S01]  /*0020*/  LDCU.64 UR8, c[0x0][0x890] ;  /* 0x00011200ff0877ac */ /* 0x000ee20008000a00 */
[----:B------:R-:W-:Y:S02]  /*0030*/  PRMT R56, RZ, 0x7610, R56 ;  /* 0x00007610ff387816 */ /* 0x000fe40000000038 */
[----:B------:R-:W-:Y:S01]  /*0040*/  ELECT P4, URZ, PT ;  /* 0x0000000000ff782f */ /* 0x000fe20003880000 */
[----:B---3--:R-:W-:-:S04]  /*0050*/  UISETP.NE.U32.AND UP0, UPT, UR8, URZ, UPT ;  /* 0x000000ff0800728c */ /* 0x008fc8000bf05070 */
[----:B------:R-:W-:Y:S01]  /*0060*/  UISETP.NE.AND.EX UP0, UPT, UR9, URZ, UPT, UP0 ;  /* 0x000000ff0900728c */ /* 0x000fe2000bf05300 */
[----:B--2---:R-:W-:-:S05]  /*0070*/  SHF.R.U32.HI R57, RZ, 0x5, R70 ;  /* 0x00000005ff397819 */ /* 0x004fca0000011646 */
[----:B------:R-:W2:Y:S02]  /*0080*/  SHFL.IDX PT, R0, R57, RZ, 0x1f ;  /* 0x00001fff39007589 */ /* 0x000ea400000e0000 */
[----:B--2---:R-:W-:Y:S01]  /*0090*/  R2UR UR17, R0 ;  /* 0x00000000001172ca */ /* 0x004fe200000e0000 */
[----:B-1----:R-:W-:-:S14]  /*00a0*/  BRA.U UP0, `(.L_x_0) ;  /* 0x0000000100307547 */ /* 0x002fdc000b800000 */
[----:B------:R-:W1:Y:S02]  /*00b0*/  LDCU.64 UR4, c[0x0][0x888] ;  /* 0x00011100ff0477ac */ /* 0x000e640008000a00 */
[----:B-1----:R-:W-:-:S04]  /*00c0*/  UISETP.NE.U32.AND UP0, UPT, UR4, URZ, UPT ;  /* 0x000000ff0400728c */ /* 0x002fc8000bf05070 */
[----:B------:R-:W-:-:S09]  /*00d0*/  UISETP.NE.AND.EX UP0, UPT, UR5, URZ, UPT, UP0 ;  /* 0x000000ff0500728c */ /* 0x000fd2000bf05300 */
[----:B------:R-:W-:Y:S05]  /*00e0*/  BRA.U !UP0, `(.L_x_1) ;  /* 0x0000000108147547 */ /* 0x000fea000b800000 */
[----:B------:R-:W1:Y:S01]  /*00f0*/  LDC.64 R2, c[0x0][0x888] ;  /* 0x00022200ff027b82 */ /* 0x000e620000000a00 */
[----:B------:R-:W1:Y:S02]  /*0100*/  LDCU.64 UR4, c[0x0][0x358] ;  /* 0x00006b00ff0477ac */ /* 0x000e640008000a00 */
[----:B-1----:R1:W5:Y:S01]  /*0110*/  LDG.E R27, desc[UR4][R2.64] ;  /* 0x00000004021b7981 */ /* 0x002362000c1e1900 */
[----:B------:R-:W-:Y:S01]  /*0120*/  HFMA2 R56, -RZ, RZ, 0, 5.9604644775390625e-08 ;  /* 0x00000001ff387431 */ /* 0x000fe200000001ff */
[----:B------:R-:W-:Y:S05]  /*0130*/  BRA `(.L_x_0) ;  /* 0x00000000000c7947 */ /* 0x000fea0003800000 */
.L_x_1:
[----:B------:R-:W1:Y:S01]  /*0140*/  LDCU UR4, c[0x0][0x880] ;  /* 0x00011000ff0477ac */ /* 0x000e620008000800 */
[----:B------:R-:W-:Y:S01]  /*0150*/  HFMA2 R56, -RZ, RZ, 0, 5.9604644775390625e-08 ;  /* 0x00000001ff387431 */ /* 0x000fe200000001ff */
[----:B-1----:R-:W-:-:S07]  /*0160*/  MOV R27, UR4 ;  /* 0x00000004001b7c02 */ /* 0x002fce0008000f00 */
.L_x_0:
[----:B------:R-:W2:Y:S02]  /*0170*/  LDCU.64 UR4, c[0x0][0x8b0] ;  /* 0x00011600ff0477ac */ /* 0x000ea40008000a00 */
[----:B--2---:R-:W-:-:S04]  /*0180*/  UISETP.NE.U32.AND UP0, UPT, UR4, URZ, UPT ;  /* 0x000000ff0400728c */ /* 0x004fc8000bf05070 */
[----:B------:R-:W-:-:S09]  /*0190*/  UISETP.NE.AND.EX UP0, UPT, UR5, URZ, UPT, UP0 ;  /* 0x000000ff0500728c */ /* 0x000fd2000bf05300 */
[----:B------:R-:W-:Y:S05]  /*01a0*/  BRA.U UP0, `(.L_x_2) ;  /* 0x0000000100287547 */ /* 0x000fea000b800000 */
[----:B------:R-:W2:Y:S02]  /*01b0*/  LDCU.64 UR4, c[0x0][0x8a8] ;  /* 0x00011500ff0477ac */ /* 0x000ea40008000a00 */
[----:B--2---:R-:W-:-:S04]  /*01c0*/  UISETP.NE.U32.AND UP0, UPT, UR4, URZ, UPT ;  /* 0x000000ff0400728c */ /* 0x004fc8000bf05070 */
[----:B------:R-:W-:-:S09]  /*01d0*/  UISETP.NE.AND.EX UP0, UPT, UR5, URZ, UPT, UP0 ;  /* 0x000000ff0500728c */ /* 0x000fd2000bf05300 */
[----:B------:R-:W-:Y:S05]  /*01e0*/  BRA.U !UP0, `(.L_x_3) ;  /* 0x0000000108107547 */ /* 0x000fea000b800000 */
[----:B------:R-:W2:Y:S01]  /*01f0*/  LDC.64 R24, c[0x0][0x8a8] ;  /* 0x00022a00ff187b82 */ /* 0x000ea20000000a00 */
[----:B------:R-:W2:Y:S02]  /*0200*/  LDCU.64 UR4, c[0x0][0x358] ;  /* 0x00006b00ff0477ac */ /* 0x000ea40008000a00 */
[----:B--2---:R2:W5:Y:S01]  /*0210*/  LDG.E R24, desc[UR4][R24.64] ;  /* 0x0000000418187981 */ /* 0x004562000c1e1900 */
[----:B------:R-:W-:Y:S05]  /*0220*/  BRA `(.L_x_2) ;  /* 0x0000000000087947 */ /* 0x000fea0003800000 */
.L_x_3:
[----:B------:R-:W2:Y:S02]  /*0230*/  LDCU UR4, c[0x0][0x8a0] ;  /* 0x00011400ff0477ac */ /* 0x000ea40008000800 */
[----:B--2---:R-:W-:Y:S02]  /*0240*/  MOV R24, UR4 ;  /* 0x0000000400187c02 */ /* 0x004fe40008000f00 */
.L_x_2:
[----:B------:R-:W-:Y:S01]  /*0250*/  IMAD.U32 R0, RZ, RZ, UR17 ;  /* 0x00000011ff007e24 */ /* 0x000fe2000f8e00ff */
[----:B------:R-:W-:Y:S04]  /*0260*/  BSSY.RECONVERGENT B0, `(.L_x_4) ;  /* 0x000000c000007945 */ /* 0x000fe80003800200 */
[C---:B------:R-:W-:Y:S02]  /*0270*/  ISETP.NE.OR P1, PT, R0.reuse, 0x1, !P4 ;  /* 0x000000010000780c */ /* 0x040fe40006725670 */
[----:B------:R-:W-:-:S11]  /*0280*/  ISETP.NE.OR P0, PT, R0, 0x3, !P4 ;  /* 0x000000030000780c */ /* 0x000fd60006705670 */
[----:B------:R-:W-:Y:S05]  /*0290*/  @P1 BRA `(.L_x_5) ;  /* 0x0000000000201947 */ /* 0x000fea0003800000 */
[----:B------:R-:W3:Y:S02]  /*02a0*/  LDCU.64 UR4, c[0x0][0x348] ;  /* 0x00006900ff0477ac */ /* 0x000ee40008000a00 */
[----:B---3--:R-:W-:Y:S02]  /*02b0*/  UIADD3 UR6, UP1, UPT, UR4, 0x80, URZ ;  /* 0x0000008004067890 */ /* 0x008fe4000ff3e0ff */
[----:B------:R-:W-:Y:S02]  /*02c0*/  UIADD3 UR4, UP0, UPT, UR4, 0x180, URZ ;  /* 0x0000018004047890 */ /* 0x000fe4000ff1e0ff */
[----:B------:R-:W-:Y:S02]  /*02d0*/  UIADD3.X UR7, UPT, UPT, URZ, UR5, URZ, UP1, !UPT ;  /* 0x00000005ff077290 */ /* 0x000fe40008ffe4ff */
[----:B------:R-:W-:-:S07]  /*02e0*/  UIADD3.X UR5, UPT, UPT, URZ, UR5, URZ, UP0, !UPT ;  /* 0x00000005ff057290 */ /* 0x000fce00087fe4ff */
[----:B------:R3:W-:Y:S02]  /*02f0*/  UTMACCTL.PF [UR6] ;  /* 0x00000000060079b9 */ /* 0x0007e40008040000 */
[----:B------:R3:W-:Y:S02]  /*0300*/  UTMACCTL.PF [UR4] ;  /* 0x00000000040079b9 */ /* 0x0007e40008040000 */
[----:B---3--:R-:W-:Y:S01]  /*0310*/  NOP ;  /* 0x0000000000007918 */ /* 0x008fe20000000000 */
.L_x_5:
[----:B------:R-:W-:Y:S05]  /*0320*/  BSYNC.RECONVERGENT B0 ;  /* 0x0000000000007941 */ /* 0x000fea0003800200 */
.L_x_4:
[----:B------:R-:W-:Y:S04]  /*0330*/  BSSY.RECONVERGENT B0, `(.L_x_6) ;  /* 0x000000a000007945 */ /* 0x000fe80003800200 */
        /* <DEDUP_REMOVED lines=9> */
.L_x_7:
[----:B------:R-:W-:Y:S05]  /*03d0*/  BSYNC.RECONVERGENT B0 ;  /* 0x0000000000007941 */ /* 0x000fea0003800200 */
.L_x_6:
[----:B------:R-:W3:Y:S01]  /*03e0*/  LDCU.64 UR4, c[0x0][0x888] ;  /* 0x00011100ff0477ac */ /* 0x000ee20008000a00 */
[----:B------:R-:W-:Y:S02]  /*03f0*/  UISETP.EQ.U32.AND UP1, UPT, UR8, URZ, UPT ;  /* 0x000000ff0800728c */ /* 0x000fe4000bf22070 */
[----:B------:R-:W-:Y:S02]  /*0400*/  UPLOP3.LUT UP3, UPT, UPT, UPT, UPT, 0x80, 0x8 ;  /* 0x000000000008789c */ /* 0x000fe40003f6f070 */
[----:B---3--:R-:W-:-:S04]  /*0410*/  UISETP.NE.U32.AND UP0, UPT, UR4, URZ, UPT ;  /* 0x000000ff0400728c */ /* 0x008fc8000bf05070 */
[----:B------:R-:W-:-:S04]  /*0420*/  UISETP.NE.AND.EX UP0, UPT, UR5, URZ, UPT, UP0 ;  /* 0x000000ff0500728c */ /* 0x000fc8000bf05300 */
[----:B------:R-:W-:-:S04]  /*0430*/  UISETP.EQ.OR.EX UP2, UPT, UR9, URZ, !UP0, UP1 ;  /* 0x000000ff0900728c */ /* 0x000fc8000c742710 */
[----:B------:R-:W-:-:S05]  /*0440*/  UP2UR UR63, UPR, URZ, 0x4 ;  /* 0x00000004ff3f7883 */ /* 0x000fca0008000000 */
[----:B------:R-:W-:Y:S07]  /*0450*/  BRA.U !UP2, `(.L_x_8) ;  /* 0x000000010a207547 */ /* 0x000fee000b800000 */
[----:B------:R-:W-:Y:S01]  /*0460*/  UISETP.NE.U32.AND UP1, UPT, UR8, URZ, UPT ;  /* 0x000000ff0800728c */ /* 0x000fe2000bf25070 */
[----:B-----5:R-:W-:Y:S01]  /*0470*/  FSETP.NEU.AND P0, PT, R27, RZ, PT ;  /* 0x000000ff1b00720b */ /* 0x020fe20003f0d000 */
[----:B------:R-:W-:Y:S02]  /*0480*/  USEL UR4, URZ, 0xffffffff, UP0 ;  /* 0xffffffffff047887 */ /* 0x000fe40008000000 */
[----:B------:R-:W-:-:S10]  /*0490*/  UISETP.NE.AND.EX UP1, UPT, UR9, URZ, UPT, UP1 ;  /* 0x000000ff0900728c */ /* 0x000fd4000bf25310 */
[----:B------:R-:W-:Y:S01]  /*04a0*/  VOTEU.ANY UP0, P0 ;  /* 0x0000000000ff7886 */ /* 0x000fe20000000100 */
[----:B------:R-:W-:-:S04]  /*04b0*/  @!UP1 USEL UR4, URZ, 0xffffffff, UP0 ;  /* 0xffffffffff049887 */ /* 0x000fc80008000000 */
[----:B------:R-:W-:-:S04]  /*04c0*/  ULOP3.LUT UR4, UR4, 0x1, URZ, 0xc0, !UPT ;  /* 0x0000000104047892 */ /* 0x000fc8000f8ec0ff */
[----:B------:R-:W-:-:S11]  /*04d0*/  UISETP.NE.U32.AND UP3, UPT, UR4, 0x1, UPT ;  /* 0x000000010400788c */ /* 0x000fd6000bf65070 */
.L_x_8:
[----:B-1----:R-:W1:Y:S01]  /*04e0*/  SHFL.IDX PT, R2, R57, RZ, 0x1f ;  /* 0x00001fff39027589 */ /* 0x002e6200000e0000 */
[----:B------:R-:W-:-:S04]  /*04f0*/  UISETP.NE.AND UP0, UPT, UR17, 0x2, UPT ;  /* 0x000000021100788c */ /* 0x000fc8000bf05270 */
[----:B------:R-:W-:Y:S01]  /*0500*/  USEL UR45, URZ, 0x1, UP0 ;  /* 0x00000001ff2d7887 */ /* 0x000fe20008000000 */
[----:B-1----:R-:W-:-:S13]  /*0510*/  ISETP.NE.AND P0, PT, R2, RZ, PT ;  /* 0x000000ff0200720c */ /* 0x002fda0003f05270 */
[----:B------:R-:W-:Y:S05]  /*0520*/  @P0 BRA `(.L_x_9) ;  /* 0x0000000000480947 */ /* 0x000fea0003800000 */
[----:B------:R-:W1:Y:S01]  /*0530*/  S2UR UR4, SR_CgaCtaId ;  /* 0x00000000000479c3 */ /* 0x000e620000008800 */
[----:B------:R-:W-:Y:S01]  /*0540*/  UMOV UR5, 0x400 ;  /* 0x0000040000057882 */ /* 0x000fe20000000000 */
[----:B------:R-:W-:Y:S01]  /*0550*/  UMOV UR8, 0x1 ;  /* 0x0000000100087882 */ /* 0x000fe20000000000 */
[----:B------:R-:W-:Y:S01]  /*0560*/  UMOV UR6, 0x2 ;  /* 0x0000000200067882 */ /* 0x000fe20000000000 */
[----:B------:R-:W-:-:S04]  /*0570*/  UIADD3 UR8, UPT, UPT, -UR8, 0x100000, URZ ;  /* 0x0010000008087890 */ /* 0x000fc8000fffe1ff */
[----:B------:R-:W-:Y:S02]  /*0580*/  USHF.L.U32 UR9, UR8, 0xb, URZ ;  /* 0x0000000b08097899 */ /* 0x000fe400080006ff */
[----:B------:R-:W-:Y:S02]  /*0590*/  USHF.L.U32 UR8, UR8, 0x1, URZ ;  /* 0x0000000108087899 */ /* 0x000fe400080006ff */
[----:B------:R-:W-:-:S04]  /*05a0*/  UIADD3 UR6, UPT, UPT, -UR6, 0x100000, URZ ;  /* 0x0010000006067890 */ /* 0x000fc8000fffe1ff */
[----:B------:R-:W-:Y:S02]  /*05b0*/  USHF.L.U32 UR7, UR6, 0xb, URZ ;  /* 0x0000000b06077899 */ /* 0x000fe400080006ff */
[----:B------:R-:W-:Y:S01]  /*05c0*/  USHF.L.U32 UR6, UR6, 0x1, URZ ;  /* 0x0000000106067899 */ /* 0x000fe200080006ff */
[----:B------:R-:W-:Y:S01]  /*05d0*/  ELECT P0, URZ, PT ;  /* 0x0000000000ff782f */ /* 0x000fe20003800000 */
[----:B-1----:R-:W-:Y:S01]  /*05e0*/  ULEA UR4, UR4, UR5, 0x18 ;  /* 0x0000000504047291 */ /* 0x002fe2000f8ec0ff */
[----:B------:R-:W1:Y:S11]  /*05f0*/  FENCE.VIEW.ASYNC.S ;  /* 0x00000000000073c6 */ /* 0x000e760000000000 */
[----:B-1----:R1:W3:Y:S01]  /*0600*/  SYNCS.EXCH.64 URZ, [UR4], UR8 ;  /* 0x0000000804ff75b2 */ /* 0x0022e20008000100 */
[----:B------:R1:W4:Y:S01]  /*0610*/  SYNCS.EXCH.64 URZ, [UR4+0x10], UR6 ;  /* 0x0000100604ff75b2 */ /* 0x0003220008000100 */
[----:B------:R1:W1:Y:S01]  /*0620*/  SYNCS.EXCH.64 URZ, [UR4+0x8], UR8 ;  /* 0x0000080804ff75b2 */ /* 0x0002620008000100 */
[----:B------:R1:W1:Y:S01]  /*0630*/  SYNCS.EXCH.64 URZ, [UR4+0x18], UR6 ;  /* 0x0000180604ff75b2 */ /* 0x0002620008000100 */
[----:B------:R-:W-:Y:S01]  /*0640*/  NOP ;  /* 0x0000000000007918 */ /* 0x000fe20000000000 */
.L_x_9:
[----:B------:R-:W2:Y:S01]  /*0650*/  SHFL.IDX PT, R2, R57, RZ, 0x1f ;  /* 0x00001fff39027589 */ /* 0x000ea200000e0000 */
[----:B------:R-:W-:Y:S01]  /*0660*/  NOP ;  /* 0x0000000000007918 */ /* 0x000fe20000000000 */
[----:B--2---:R-:W-:-:S13]  /*0670*/  ISETP.NE.AND P0, PT, R2, 0x1, PT ;  /* 0x000000010200780c */ /* 0x004fda0003f05270 */
[----:B------:R-:W-:Y:S05]  /*0680*/  @P0 BRA `(.L_x_10) ;  /* 0x0000000000580947 */ /* 0x000fea0003800000 */
[----:B-1----:R-:W1:Y:S01]  /*0690*/  S2UR UR4, SR_CgaCtaId ;  /* 0x00000000000479c3 */ /* 0x002e620000008800 */
        /* <DEDUP_REMOVED lines=12> */
[----:B-1----:R2:W1:Y:S01]  /*0760*/  SYNCS.EXCH.64 URZ, [UR4+0x20], UR8 ;  /* 0x0000200804ff75b2 */ /* 0x0024620008000100 */
[----:B------:R2:W1:Y:S01]  /*0770*/  SYNCS.EXCH.64 URZ, [UR4+0x40], UR6 ;  /* 0x0000400604ff75b2 */ /* 0x0004620008000100 */
[----:B------:R2:W1:Y:S01]  /*0780*/  SYNCS.EXCH.64 URZ, [UR4+0x28], UR8 ;  /* 0x0000280804ff75b2 */ /* 0x0004620008000100 */
[----:B------:R2:W1:Y:S01]  /*0790*/  SYNCS.EXCH.64 URZ, [UR4+0x48], UR6 ;  /* 0x0000480604ff75b2 */ /* 0x0004620008000100 */
[----:B------:R2:W1:Y:S01]  /*07a0*/  SYNCS.EXCH.64 URZ, [UR4+0x30], UR8 ;  /* 0x0000300804ff75b2 */ /* 0x0004620008000100 */
[----:B------:R2:W1:Y:S01]  /*07b0*/  SYNCS.EXCH.64 URZ, [UR4+0x50], UR6 ;  /* 0x0000500604ff75b2 */ /* 0x0004620008000100 */
[----:B------:R2:W1:Y:S01]  /*07c0*/  SYNCS.EXCH.64 URZ, [UR4+0x38], UR8 ;  /* 0x0000380804ff75b2 */ /* 0x0004620008000100 */
[----:B------:R2:W1:Y:S02]  /*07d0*/  SYNCS.EXCH.64 URZ, [UR4+0x58], UR6 ;  /* 0x0000580604ff75b2 */ /* 0x0004640008000100 */
[----:B--2---:R-:W-:Y:S01]  /*07e0*/  NOP ;  /* 0x0000000000007918 */ /* 0x004fe20000000000 */
.L_x_10:
[----:B------:R-:W2:Y:S01]  /*07f0*/  SHFL.IDX PT, R2, R57, RZ, 0x1f ;  /* 0x00001fff39027589 */ /* 0x000ea200000e0000 */
[----:B------:R-:W-:Y:S01]  /*0800*/  NOP ;  /* 0x0000000000007918 */ /* 0x000fe20000000000 */
[----:B--2---:R-:W-:-:S13]  /*0810*/  ISETP.NE.AND P0, PT, R2, 0x3, PT ;  /* 0x000000030200780c */ /* 0x004fda0003f05270 */
[----:B------:R-:W-:Y:S05]  /*0820*/  @P0 BRA `(.L_x_11) ;  /* 0x0000000000300947 */ /* 0x000fea0003800000 */
[----:B-1----:R-:W1:Y:S01]  /*0830*/  S2UR UR6, SR_CgaCtaId ;  /* 0x00000000000679c3 */ /* 0x002e620000008800 */
[----:B------:R-:W-:Y:S01]  /*0840*/  UMOV UR4, 0x400 ;  /* 0x0000040000047882 */ /* 0x000fe20000000000 */
[----:B------:R-:W-:Y:S01]  /*0850*/  UMOV UR5, 0x20 ;  /* 0x0000002000057882 */ /* 0x000fe20000000000 */
[----:B------:R-:W-:Y:S01]  /*0860*/  ELECT P0, URZ, PT ;  /* 0x0000000000ff782f */ /* 0x000fe20003800000 */
[----:B-1----:R-:W-:Y:S02]  /*0870*/  ULEA UR6, UR6, UR4, 0x18 ;  /* 0x0000000406067291 */ /* 0x002fe4000f8ec0ff */
[----:B------:R-:W-:-:S04]  /*0880*/  UIADD3 UR4, UPT, UPT, -UR5, 0x100000, URZ ;  /* 0x0010000005047890 */ /* 0x000fc8000fffe1ff */
[----:B------:R-:W-:Y:S02]  /*0890*/  USHF.L.U32 UR5, UR4, 0xb, URZ ;  /* 0x0000000b04057899 */ /* 0x000fe400080006ff */
[----:B------:R-:W-:Y:S01]  /*08a0*/  USHF.L.U32 UR4, UR4, 0x1, URZ ;  /* 0x0000000104047899 */ /* 0x000fe200080006ff */
[----:B------:R-:W1:Y:S11]  /*08b0*/  FENCE.VIEW.ASYNC.S ;  /* 0x00000000000073c6 */ /* 0x000e760000000000 */
[----:B-1----:R2:W1:Y:S01]  /*08c0*/  SYNCS.EXCH.64 URZ, [UR6+0x60], UR4 ;  /* 0x0000600406ff75b2 */ /* 0x0024620008000100 */
[----:B------:R2:W1:Y:S02]  /*08d0*/  SYNCS.EXCH.64 URZ, [UR6+0x68], UR4 ;  /* 0x0000680406ff75b2 */ /* 0x0004640008000100 */
[----:B--2---:R-:W-:Y:S01]  /*08e0*/  NOP ;  /* 0x0000000000007918 */ /* 0x004fe20000000000 */
.L_x_11:
[----:B------:R-:W2:Y:S01]  /*08f0*/  SHFL.IDX PT, R2, R57, RZ, 0x1f ;  /* 0x00001fff39027589 */ /* 0x000ea200000e0000 */
[----:B------:R-:W-:Y:S01]  /*0900*/  NOP ;  /* 0x0000000000007918 */ /* 0x000fe20000000000 */
[----:B--2---:R-:W-:-:S13]  /*0910*/  ISETP.NE.AND P0, PT, R2, 0x4, PT ;  /* 0x000000040200780c */ /* 0x004fda0003f05270 */
[----:B------:R-:W-:Y:S05]  /*0920*/  @P0 BRA `(.L_x_12) ;  /* 0x00000000004c0947 */ /* 0x000fea0003800000 */
[----:B-1----:R-:W1:Y:S01]  /*0930*/  S2UR UR6, SR_CgaCtaId ;  /* 0x00000000000679c3 */ /* 0x002e620000008800 */
[----:B------:R-:W-:Y:S01]  /*0940*/  UMOV UR4, 0x1e0 ;  /* 0x000001e000047882 */ /* 0x000fe20000000000 */
[----:B------:R-:W-:Y:S01]  /*0950*/  UMOV UR5, 0x400 ;  /* 0x0000040000057882 */ /* 0x000fe20000000000 */
[----:B------:R-:W-:Y:S01]  /*0960*/  USEL UR4, UR4, 0x1a0, UP3 ;  /* 0x000001a004047887 */ /* 0x000fe20009800000 */
[----:B------:R-:W-:Y:S01]  /*0970*/  UMOV UR8, 0x1 ;  /* 0x0000000100087882 */ /* 0x000fe20000000000 */
[----:B------:R-:W-:Y:S01]  /*0980*/  ELECT P0, URZ, PT ;  /* 0x0000000000ff782f */ /* 0x000fe20003800000 */
[----:B------:R-:W-:-:S04]  /*0990*/  UIADD3 UR8, UPT, UPT, -UR8, 0x100000, URZ ;  /* 0x0010000008087890 */ /* 0x000fc8000fffe1ff */
[----:B------:R-:W-:Y:S02]  /*09a0*/  USHF.L.U32 UR9, UR8, 0xb, URZ ;  /* 0x0000000b08097899 */ /* 0x000fe400080006ff */
[----:B------:R-:W-:Y:S02]  /*09b0*/  USHF.L.U32 UR8, UR8, 0x1, URZ ;  /* 0x0000000108087899 */ /* 0x000fe400080006ff */
[----:B-1----:R-:W-:Y:S02]  /*09c0*/  ULEA UR6, UR6, UR5, 0x18 ;  /* 0x0000000506067291 */ /* 0x002fe4000f8ec0ff */
[----:B------:R-:W-:-:S04]  /*09d0*/  UIADD3 UR4, UPT, UPT, -UR4, 0x100000, URZ ;  /* 0x0010000004047890 */ /* 0x000fc8000fffe1ff */
[----:B------:R-:W-:Y:S02]  /*09e0*/  USHF.L.U32 UR5, UR4, 0xb, URZ ;  /* 0x0000000b04057899 */ /* 0x000fe400080006ff */
[----:B------:R-:W-:Y:S01]  /*09f0*/  USHF.L.U32 UR4, UR4, 0x1, URZ ;  /* 0x0000000104047899 */ /* 0x000fe200080006ff */
[----:B------:R-:W1:Y:S03]  /*0a00*/  FENCE.VIEW.ASYNC.S ;  /* 0x00000000000073c6 */ /* 0x000e660000000000 */
[----:B-1----:R2:W1:Y:S08]  /*0a10*/  SYNCS.EXCH.64 URZ, [UR6+0x70], UR8 ;  /* 0x0000700806ff75b2 */ /* 0x0024700008000100 */
[----:B------:R2:W1:Y:S01]  /*0a20*/  SYNCS.EXCH.64 URZ, [UR6+0x80], UR4 ;  /* 0x0000800406ff75b2 */ /* 0x0004620008000100 */
[----:B------:R2:W1:Y:S01]  /*0a30*/  SYNCS.EXCH.64 URZ, [UR6+0x78], UR8 ;  /* 0x0000780806ff75b2 */ /* 0x0004620008000100 */
[----:B------:R2:W1:Y:S02]  /*0a40*/  SYNCS.EXCH.64 URZ, [UR6+0x88], UR4 ;  /* 0x0000880406ff75b2 */ /* 0x0004640008000100 */
[----:B--2---:R-:W-:Y:S01]  /*0a50*/  NOP ;  /* 0x0000000000007918 */ /* 0x004fe20000000000 */
.L_x_12:
        /* <DEDUP_REMOVED lines=26> */
.L_x_13:
[----:B------:R-:W2:Y:S01]  /*0c00*/  SHFL.IDX PT, R2, R57, RZ, 0x1f ;  /* 0x00001fff39027589 */ /* 0x000ea200000e0000 */
[----:B------:R-:W1:Y:S01]  /*0c10*/  S2UR UR54, SR_CgaCtaId ;  /* 0x00000000003679c3 */ /* 0x000e620000008800 */
[----:B------:R-:W-:Y:S01]  /*0c20*/  NOP ;  /* 0x0000000000007918 */ /* 0x000fe20000000000 */
[----:B--2---:R-:W-:-:S13]  /*0c30*/  ISETP.NE.AND P0, PT, R2, 0x3, PT ;  /* 0x000000030200780c */ /* 0x004fda0003f05270 */
[----:B-1----:R-:W-:Y:S05]  /*0c40*/  @P0 BRA `(.L_x_14) ;  /* 0x0000000000340947 */ /* 0x002fea0003800000 */
[----:B------:R-:W-:Y:S01]  /*0c50*/  UMOV UR4, 0x400 ;  /* 0x0000040000047882 */ /* 0x000fe20000000000 */
[----:B------:R-:W-:Y:S01]  /*0c60*/  UMOV UR6, 0x20 ;  /* 0x0000002000067882 */ /* 0x000fe20000000000 */
[----:B------:R-:W-:Y:S02]  /*0c70*/  ULEA UR4, UR54, UR4, 0x18 ;  /* 0x0000000436047291 */ /* 0x000fe4000f8ec0ff */
[----:B------:R-:W-:-:S04]  /*0c80*/  UIADD3 UR6, UPT, UPT, -UR6, 0x100000, URZ ;  /* 0x0010000006067890 */ /* 0x000fc8000fffe1ff */
[----:B------:R-:W-:Y:S02]  /*0c90*/  USHF.L.U32 UR7, UR6, 0xb, URZ ;  /* 0x0000000b06077899 */ /* 0x000fe400080006ff */
[----:B------:R-:W-:Y:S01]  /*0ca0*/  USHF.L.U32 UR6, UR6, 0x1, URZ ;  /* 0x0000000106067899 */ /* 0x000fe200080006ff */
[----:B------:R-:W-:Y:S01]  /*0cb0*/  ELECT P0, URZ, PT ;  /* 0x0000000000ff782f */ /* 0x000fe20003800000 */
[----:B------:R-:W1:Y:S10]  /*0cc0*/  FENCE.VIEW.ASYNC.S ;  /* 0x00000000000073c6 */ /* 0x000e740000000000 */
[----:B-1----:R1:W2:Y:S01]  /*0cd0*/  SYNCS.EXCH.64 URZ, [UR4+0xd0], UR6 ;  /* 0x0000d00604ff75b2 */ /* 0x0022a20008000100 */
[----:B------:R1:W1:Y:S01]  /*0ce0*/  SYNCS.EXCH.64 URZ, [UR4+0xe0], UR6 ;  /* 0x0000e00604ff75b2 */ /* 0x0002620008000100 */
[----:B------:R1:W1:Y:S01]  /*0cf0*/  SYNCS.EXCH.64 URZ, [UR4+0xd8], UR6 ;  /* 0x0000d80604ff75b2 */ /* 0x0002620008000100 */
[----:B------:R1:W1:Y:S01]  /*0d00*/  SYNCS.EXCH.64 URZ, [UR4+0xe8], UR6 ;  /* 0x0000e80604ff75b2 */ /* 0x0002620008000100 */
[----:B------:R-:W-:Y:S01]  /*0d10*/  NOP ;  /* 0x0000000000007918 */ /* 0x000fe20000000000 */
.L_x_14:
[----:B-1----:R-:W1:Y:S01]  /*0d20*/  LDCU UR4, c[0x0][0x36c] ;  /* 0x00006d80ff0477ac */ /* 0x002e620008000800 */
[----:B------:R-:W-:Y:S01]  /*0d30*/  ISETP.NE.OR P4, PT, R0, 0x2, !P4 ;  /* 0x000000020000780c */ /* 0x000fe20006785670 */
[----:B------:R-:W-:Y:S01]  /*0d40*/  NOP ;  /* 0x0000000000007918 */ /* 0x000fe20000000000 */
[----:B------:R-:W-:Y:S01]  /*0d50*/  LOP3.LUT R0, R70, 0x1f, RZ, 0xc0, !PT ;  /* 0x0000001f46007812 */ /* 0x000fe200078ec0ff */
[----:B------:R-:W-:Y:S02]  /*0d60*/  UISETP.NE.AND UP4, UPT, UR17, URZ, UPT ;  /* 0x000000ff1100728c */ /* 0x000fe4000bf85270 */
[----:B-1----:R-:W-:-:S09]  /*0d70*/  UISETP.EQ.U32.AND UP5, UPT, UR4, 0x1, UPT ;  /* 0x000000010400788c */ /* 0x002fd2000bfa2070 */
[----:B------:R-:W-:Y:S05]  /*0d80*/  BRA.U !UP5, `(.L_x_15) ;  /* 0x000000010d087547 */ /* 0x000fea000b800000 */
[----:B--234-:R-:W-:Y:S01]  /*0d90*/  UCGABAR_ARV ;  /* 0x00000000000079c7 */ /* 0x01cfe20008000000 */
[----:B------:R-:W-:Y:S05]  /*0da0*/  BRA `(.L_x_16) ;  /* 0x0000000000047947 */ /* 0x000fea0003800000 */
.L_x_15:
[----:B--234-:R-:W-:Y:S01]  /*0db0*/  NOP ;  /* 0x0000000000007918 */ /* 0x01cfe20000000000 */
.L_x_16:
[----:B------:R-:W1:Y:S01]  /*0dc0*/  S2UR UR8, SR_CTAID.X ;  /* 0x00000000000879c3 */ /* 0x000e620000002500 */
[----:B------:R-:W-:-:S05]  /*0dd0*/  CS2R.32 R59, SR_CgaSize ;  /* 0x00000000003b7805 */ /* 0x000fca0000008a00 */
[----:B------:R-:W-:-:S05]  /*0de0*/  IMAD R59, R59, -0xa0, RZ ;  /* 0xffffff603b3b7824 */ /* 0x000fca00078e02ff */
[----:B------:R-:W-:-:S14]  /*0df0*/  R2UR UR5, R59 ;  /* 0x000000003b0572ca */ /* 0x000fdc00000e0000 */
[----:B------:R-:W2:Y:S01]  /*0e00*/  LDCU UR5, c[0x0][UR5+0x2b0] ;  /* 0x00005600050577ac */ /* 0x000ea20008000800 */
[----:B------:R-:W-:-:S05]  /*0e10*/  CS2R.32 R59, SR_CgaSize ;  /* 0x00000000003b7805 */ /* 0x000fca0000008a00 */
[----:B------:R-:W-:-:S05]  /*0e20*/  IMAD R59, R59, -0xa0, RZ ;  /* 0xffffff603b3b7824 */ /* 0x000fca00078e02ff */
[----:B------:R-:W-:-:S14]  /*0e30*/  R2UR UR4, R59 ;  /* 0x000000003b0472ca */ /* 0x000fdc00000e0000 */
[----:B------:R-:W3:Y:S01]  /*0e40*/  LDCU UR4, c[0x0][UR4+0x2b4] ;  /* 0x00005680040477ac */ /* 0x000ee20008000800 */
[----:B------:R-:W4:Y:S01]  /*0e50*/  S2UR UR7, SR_CTAID.Y ;  /* 0x00000000000779c3 */ /* 0x000f220000002600 */
[----:B------:R-:W-:-:S05]  /*0e60*/  CS2R.32 R59, SR_CgaSize ;  /* 0x00000000003b7805 */ /* 0x000fca0000008a00 */
[----:B------:R-:W-:-:S05]  /*0e70*/  IMAD R59, R59, -0xa0, RZ ;  /* 0xffffff603b3b7824 */ /* 0x000fca00078e02ff */
[----:B------:R-:W-:-:S14]  /*0e80*/  R2UR UR9, R59 ;  /* 0x000000003b0972ca */ /* 0x000fdc00000e0000 */
[----:B------:R-:W3:Y:S01]  /*0e90*/  LDCU UR9, c[0x0][UR9+0x2a0] ;  /* 0x00005400090977ac */ /* 0x000ee20008000800 */
[----:B------:R-:W-:-:S05]  /*0ea0*/  CS2R.32 R59, SR_CgaSize ;  /* 0x00000000003b7805 */ /* 0x000fca0000008a00 */
[----:B------:R-:W-:-:S05]  /*0eb0*/  IMAD R59, R59, -0xa0, RZ ;  /* 0xffffff603b3b7824 */ /* 0x000fca00078e02ff */
[----:B------:R-:W-:-:S14]  /*0ec0*/  R2UR UR10, R59 ;  /* 0x000000003b0a72ca */ /* 0x000fdc00000e0000 */
[----:B------:R-:W3:Y:S01]  /*0ed0*/  LDCU UR10, c[0x0][UR10+0x2a4] ;  /* 0x000054800a0a77ac */ /* 0x000ee20008000800 */
[----:B------:R-:W3:Y:S01]  /*0ee0*/  S2UR UR60, SR_CTAID.Z ;  /* 0x00000000003c79c3 */ /* 0x000ee20000002700 */
[----:B------:R-:W3:Y:S01]  /*0ef0*/  LDCU UR21, c[0x0][0xb24] ;  /* 0x00016480ff1577ac */ /* 0x000ee20008000800 */
[----:B------:R-:W3:Y:S01]  /*0f00*/  LDCU UR39, c[0x0][0xb24] ;  /* 0x00016480ff2777ac */ /* 0x000ee20008000800 */
[----:B-1----:R-:W-:Y:S01]  /*0f10*/  I2FP.F32.U32 R3, UR8 ;  /* 0x0000000800037c45 */ /* 0x002fe20008201000 */
[----:B------:R-:W1:Y:S04]  /*0f20*/  LDCU UR27, c[0x0][0xb30] ;  /* 0x00016600ff1b77ac */ /* 0x000e680008000800 */
[----:B--2---:R-:W-:Y:S01]  /*0f30*/  FMUL R3, R3, UR5 ;  /* 0x0000000503037c20 */ /* 0x004fe20008400000 */
[----:B------:R-:W-:Y:S01]  /*0f40*/  USHF.L.U32 UR29, UR54, 0xb, URZ ;  /* 0x0000000b361d7899 */ /* 0x000fe200080006ff */
[----:B----4-:R-:W-:Y:S01]  /*0f50*/  I2FP.F32.U32 R2, UR7 ;  /* 0x0000000700027c45 */ /* 0x010fe20008201000 */
[----:B------:R-:W-:Y:S01]  /*0f60*/  UMOV UR16, UR8 ;  /* 0x0000000800107c82 */ /* 0x000fe20008000000 */
[----:B------:R-:W-:-:S02]  /*0f70*/  UMOV UR20, UR7 ;  /* 0x0000000700147c82 */ /* 0x000fc40008000000 */
[----:B------:R-:W2:Y:S01]  /*0f80*/  F2I.U32.TRUNC.NTZ R3, R3 ;  /* 0x0000000300037305 */ /* 0x000ea2000020f000 */
[----:B---3--:R-:W-:Y:S01]  /*0f90*/  UISETP.GE.AND UP2, UPT, UR21, 0x1, UPT ;  /* 0x000000011500788c */ /* 0x008fe2000bf46270 */
[----:B------:R-:W-:-:S06]  /*0fa0*/  FMUL R2, R2, UR4 ;  /* 0x0000000402027c20 */ /* 0x000fcc0008400000 */
[----:B------:R-:W3:Y:S01]  /*0fb0*/  F2I.U32.TRUNC.NTZ R2, R2 ;  /* 0x0000000200027305 */ /* 0x000ee2000020f000 */
[----:B--2---:R-:W-:Y:S02]  /*0fc0*/  R2UR UR4, R3 ;  /* 0x00000000030472ca */ /* 0x004fe400000e0000 */
[----:B---3--:R-:W-:Y:S02]  /*0fd0*/  R2UR UR6, R2 ;  /* 0x00000000020672ca */ /* 0x008fe400000e0000 */
[----:B------:R-:W-:-:S09]  /*0fe0*/  PRMT R2, RZ, 0x7610, R2 ;  /* 0x00007610ff027816 */ /* 0x000fd20000000002 */
[----:B------:R-:W-:-:S04]  /*0ff0*/  UIADD3 UR5, UPT, UPT, -UR4, URZ, URZ ;  /* 0x000000ff04057290 */ /* 0x000fc8000fffe1ff */
[----:B------:R-:W-:Y:S02]  /*1000*/  UIMAD UR5, UR9, UR5, UR8 ;  /* 0x00000005090572a4 */ /* 0x000fe4000f8e0208 */
[----:B------:R-:W-:-:S04]  /*1010*/  UIADD3 UR4, UPT, UPT, -UR6, URZ, URZ ;  /* 0x000000ff06047290 */ /* 0x000fc8000fffe1ff */
[----:B------:R-:W-:Y:S01]  /*1020*/  IMAD.U32 R59, RZ, RZ, UR5 ;  /* 0x00000005ff3b7e24 */ /* 0x000fe2000f8e00ff */
[----:B------:R-:W-:-:S06]  /*1030*/  UIMAD UR4, UR10, UR4, UR7 ;  /* 0x000000040a0472a4 */ /* 0x000fcc000f8e0207 */
[----:B------:R-:W-:Y:S01]  /*1040*/  IMAD.U32 R58, RZ, RZ, UR4 ;  /* 0x00000004ff3a7e24 */ /* 0x000fe2000f8e00ff */
[----:B-1----:R-:W-:Y:S06]  /*1050*/  BRA.U UP4, `(.L_x_17) ;  /* 0x00000001042c7547 */ /* 0x002fec000b800000 */
[----:B------:R-:W-:Y:S02]  /*1060*/  R2UR UR5, R58 ;  /* 0x000000003a0572ca */ /* 0x000fe400000e0000 */
[----:B------:R-:W-:-:S11]  /*1070*/  R2UR UR4, R59 ;  /* 0x000000003b0472ca */ /* 0x000fd600000e0000 */
[----:B------:R-:W-:Y:S02]  /*1080*/  UISETP.NE.AND UP0, UPT, UR5, URZ, UPT ;  /* 0x000000ff0500728c */ /* 0x000fe4000bf05270 */
[----:B------:R-:W-:Y:S02]  /*1090*/  UISETP.NE.AND UP1, UPT, UR5, 0x1, UPT ;  /* 0x000000010500788c */ /* 0x000fe4000bf25270 */
[----:B------:R-:W-:-:S04]  /*10a0*/  UISETP.EQ.OR UP0, UPT, UR4, URZ, !UP0 ;  /* 0x000000ff0400728c */ /* 0x000fc8000c702670 */
[----:B------:R-:W-:Y:S02]  /*10b0*/  USEL UR5, URZ, 0x1, !UP0 ;  /* 0x00000001ff057887 */ /* 0x000fe4000c000000 */
[----:B------:R-:W-:Y:S02]  /*10c0*/  UISETP.NE.AND UP0, UPT, UR4, URZ, UPT ;  /* 0x000000ff0400728c */ /* 0x000fe4000bf05270 */
[----:B------:R-:W-:-:S04]  /*10d0*/  USEL UR4, URZ, 0x2, UP1 ;  /* 0x00000002ff047887 */ /* 0x000fc80008800000 */
[----:B------:R-:W-:-:S04]  /*10e0*/  USEL UR4, UR4, 0x2, UP0 ;  /* 0x0000000204047887 */ /* 0x000fc80008000000 */
[----:B------:R-:W-:-:S06]  /*10f0*/  UIADD3 UR4, UPT, UPT, UR5, UR4, URZ ;  /* 0x0000000405047290 */ /* 0x000fcc000fffe0ff */
[----:B------:R-:W-:Y:S02]  /*1100*/  IMAD.U32 R2, RZ, RZ, UR4 ;  /* 0x00000004ff027e24 */ /* 0x000fe4000f8e00ff */
.L_x_17:
[----:B------:R-:W-:Y:S05]  /*1110*/  BRA.U !UP2, `(.L_x_18) ;  /* 0x000000010ad47547 */ /* 0x000fea000b800000 */
[----:B------:R-:W1:Y:S01]  /*1120*/  LDCU.128 UR12, c[0x0][0xb10] ;  /* 0x00016200ff0c77ac */ /* 0x000e620008000c00 */
[----:B------:R-:W2:Y:S01]  /*1130*/  LDCU UR6, c[0x0][0x370] ;  /* 0x00006e00ff0677ac */ /* 0x000ea20008000800 */
[----:B------:R-:W3:Y:S01]  /*1140*/  LDCU UR5, c[0x0][0x374] ;  /* 0x00006e80ff0577ac */ /* 0x000ee20008000800 */
[----:B------:R-:W4:Y:S01]  /*1150*/  LDCU UR26, c[0x0][0xb0c] ;  /* 0x00016180ff1a77ac */ /* 0x000f220008000800 */
[----:B------:R-:W4:Y:S01]  /*1160*/  LDCU UR4, c[0x0][0xb20] ;  /* 0x00016400ff0477ac */ /* 0x000f220008000800 */
[----:B------:R-:W4:Y:S01]  /*1170*/  LDCU.64 UR8, c[0x0][0xb28] ;  /* 0x00016500ff0877ac */ /* 0x000f220008000a00 */
[----:B-1----:R-:W-:Y:S02]  /*1180*/  UISETP.NE.AND UP0, UPT, UR14, 0x1, UPT ;  /* 0x000000010e00788c */ /* 0x002fe4000bf05270 */
[----:B---3--:R-:W-:Y:S02]  /*1190*/  UIMAD.WIDE.U32 UR10, UR5, UR15, URZ ;  /* 0x0000000f050a72a5 */ /* 0x008fe4000f8e00ff */
[----:B--2---:R-:W-:-:S02]  /*11a0*/  UIMAD.WIDE.U32 UR22, UR6, UR12, URZ ;  /* 0x0000000c061672a5 */ /* 0x004fc4000f8e00ff */
[----:B----4-:R-:W-:Y:S02]  /*11b0*/  UISETP.NE.AND UP1, UPT, UR26, 0x1, UPT ;  /* 0x000000011a00788c */ /* 0x010fe4000bf25270 */
[----:B------:R-:W-:Y:S01]  /*11c0*/  UISETP.NE.AND UP2, UPT, UR21, 0x1, UPT ;  /* 0x000000011500788c */ /* 0x000fe2000bf45270 */
[----:B------:R-:W-:Y:S02]  /*11d0*/  UMOV UR10, UR11 ;  /* 0x0000000b000a7c82 */ /* 0x000fe40008000000 */
[----:B------:R-:W-:Y:S01]  /*11e0*/  UMOV UR22, UR23 ;  /* 0x0000001700167c82 */ /* 0x000fe20008000000 */
[----:B------:R-:W-:Y:S02]  /*11f0*/  @UP0 USHF.R.U32.HI UR5, URZ, UR4, UR10 ;  /* 0x00000004ff050299 */ /* 0x000fe4000801160a */
[----:B------:R-:W-:Y:S02]  /*1200*/  UIMAD.WIDE.U32 UR24, UR20, UR15, URZ ;  /* 0x0000000f141872a5 */ /* 0x000fe4000f8e00ff */
[----:B------:R-:W-:-:S02]  /*1210*/  UIMAD.WIDE.U32 UR10, UR5, UR8, URZ ;  /* 0x00000008050a72a5 */ /* 0x000fc4000f8e00ff */
[----:B------:R-:W-:Y:S02]  /*1220*/  @UP1 USHF.R.U32.HI UR6, URZ, UR13, UR22 ;  /* 0x0000000dff061299 */ /* 0x000fe40008011616 */
[----:B------:R-:W-:Y:S02]  /*1230*/  UIMAD.WIDE.U32 UR18, UR16, UR12, URZ ;  /* 0x0000000c101272a5 */ /* 0x000fe4000f8e00ff */
[----:B------:R-:W-:Y:S01]  /*1240*/  UIMAD.WIDE.U32 UR22, UR6, UR8, URZ ;  /* 0x00000008061672a5 */ /* 0x000fe2000f8e00ff */
[----:B------:R-:W-:Y:S01]  /*1250*/  UMOV UR24, UR25 ;  /* 0x0000001900187c82 */ /* 0x000fe20008000000 */
[----:B------:R-:W-:Y:S01]  /*1260*/  UMOV UR10, UR11 ;  /* 0x0000000b000a7c82 */ /* 0x000fe20008000000 */
[----:B------:R-:W-:Y:S02]  /*1270*/  USHF.R.U32.HI UR24, URZ, UR4, UR24 ;  /* 0x00000004ff187299 */ /* 0x000fe40008011618 */
[----:B------:R-:W-:Y:S02]  /*1280*/  @UP2 USHF.R.U32.HI UR5, URZ, UR9, UR10 ;  /* 0x00000009ff052299 */ /* 0x000fe4000801160a */
[----:B------:R-:W-:Y:S01]  /*1290*/  UMOV UR7, UR23 ;  /* 0x0000001700077c82 */ /* 0x000fe20008000000 */
[----:B------:R-:W-:Y:S01]  /*12a0*/  UMOV UR18, UR19 ;  /* 0x0000001300127c82 */ /* 0x000fe20008000000 */
[----:B------:R-:W-:-:S02]  /*12b0*/  @UP2 USHF.R.U32.HI UR6, URZ, UR9, UR7 ;  /* 0x00000009ff062299 */ /* 0x000fc40008011607 */
[----:B------:R-:W-:Y:S02]  /*12c0*/  USHF.R.U32.HI UR13, URZ, UR13, UR18 ;  /* 0x0000000dff0d7299 */ /* 0x000fe40008011612 */
[----:B------:R-:W-:Y:S02]  /*12d0*/  USEL UR4, UR20, UR24, !UP0 ;  /* 0x0000001814047287 */ /* 0x000fe4000c000000 */
[----:B------:R-:W-:Y:S02]  /*12e0*/  UIMAD UR7, UR5, UR21, URZ ;  /* 0x00000015050772a4 */ /* 0x000fe4000f8e02ff */
[----:B------:R-:W-:Y:S02]  /*12f0*/  USEL UR5, UR16, UR13, !UP1 ;  /* 0x0000000d10057287 */ /* 0x000fe4000c800000 */
[----:B------:R-:W-:Y:S02]  /*1300*/  UIMAD UR12, UR6, UR21, URZ ;  /* 0x00000015060c72a4 */ /* 0x000fe4000f8e02ff */
[----:B------:R-:W-:-:S02]  /*1310*/  UISETP.GE.AND UP0, UPT, UR4, UR7, UPT ;  /* 0x000000070400728c */ /* 0x000fc4000bf06270 */
[----:B------:R-:W-:Y:S02]  /*1320*/  UIMAD.WIDE.U32 UR10, UR4, UR8, URZ ;  /* 0x00000008040a72a5 */ /* 0x000fe4000f8e00ff */
[----:B------:R-:W-:Y:S02]  /*1330*/  UISETP.GE.OR UP0, UPT, UR5, UR12, UP0 ;  /* 0x0000000c0500728c */ /* 0x000fe40008706670 */
[----:B------:R-:W-:Y:S02]  /*1340*/  UIMAD.WIDE.U32 UR12, UR5, UR8, URZ ;  /* 0x00000008050c72a5 */ /* 0x000fe4000f8e00ff */
[----:B------:R-:W-:Y:S01]  /*1350*/  UIADD3 UR10, UPT, UPT, -UR4, URZ, URZ ;  /* 0x000000ff040a7290 */ /* 0x000fe2000fffe1ff */
[----:B------:R-:W-:Y:S01]  /*1360*/  UMOV UR8, UR11 ;  /* 0x0000000b00087c82 */ /* 0x000fe20008000000 */
[----:B------:R-:W-:Y:S02]  /*1370*/  UIADD3 UR11, UPT, UPT, -UR5, URZ, URZ ;  /* 0x000000ff050b7290 */ /* 0x000fe4000fffe1ff */
[----:B------:R-:W-:-:S03]  /*1380*/  USHF.R.U32.HI UR8, URZ, UR9, UR8 ;  /* 0x00000009ff087299 */ /* 0x000fc60008011608 */
[----:B------:R-:W-:Y:S01]  /*1390*/  @!UP0 UMOV UR7, UR13 ;  /* 0x0000000d00078c82 */ /* 0x000fe20008000000 */
[----:B------:R-:W-:Y:S02]  /*13a0*/  UIMAD UR20, UR14, UR10, UR20 ;  /* 0x0000000a0e1472a4 */ /* 0x000fe4000f8e0214 */
[----:B------:R-:W-:Y:S02]  /*13b0*/  USEL UR8, UR4, UR8, !UP2 ;  /* 0x0000000804087287 */ /* 0x000fe4000d000000 */
[----:B------:R-:W-:Y:S02]  /*13c0*/  @!UP0 USHF.R.U32.HI UR7, URZ, UR9, UR7 ;  /* 0x00000009ff078299 */ /* 0x000fe40008011607 */
[----:B------:R-:W-:Y:S02]  /*13d0*/  UIADD3 UR9, UPT, UPT, -UR8, URZ, URZ ;  /* 0x000000ff08097290 */ /* 0x000fe4000fffe1ff */
[----:B------:R-:W-:Y:S02]  /*13e0*/  @!UP0 USEL UR7, UR5, UR7, !UP2 ;  /* 0x0000000705078287 */ /* 0x000fe4000d000000 */
[----:B------:R-:W-:-:S02]  /*13f0*/  UIMAD UR9, UR21, UR9, UR4 ;  /* 0x00000009150972a4 */ /* 0x000fc4000f8e0204 */
[----:B------:R-:W-:Y:S02]  /*1400*/  @!UP0 UIADD3 UR8, UPT, UPT, UR8, -UR7, URZ ;  /* 0x8000000708088290 */ /* 0x000fe4000fffe0ff */
[----:B------:R-:W-:Y:S02]  /*1410*/  @!UP0 UIMAD UR6, UR9, UR6, UR7 ;  /* 0x00000006090682a4 */ /* 0x000fe4000f8e0207 */
[----:B------:R-:W-:Y:S02]  /*1420*/  @!UP0 UIMAD UR4, UR8, UR21, UR5 ;  /* 0x00000015080482a4 */ /* 0x000fe4000f8e0205 */
[----:B------:R-:W-:Y:S02]  /*1430*/  UIMAD UR16, UR26, UR11, UR16 ;  /* 0x0000000b1a1072a4 */ /* 0x000fe4000f8e0210 */
[----:B------:R-:W-:Y:S01]  /*1440*/  UIMAD UR20, UR4, UR14, UR20 ;  /* 0x0000000e041472a4 */ /* 0x000fe2000f8e0214 */
[----:B------:R-:W-:Y:S02]  /*1450*/  @!UP0 UMOV UR5, UR6 ;  /* 0x0000000600058c82 */ /* 0x000fe40008000000 */
[----:B------:R-:W-:-:S12]  /*1460*/  UIMAD UR16, UR5, UR26, UR16 ;  /* 0x0000001a051072a4 */ /* 0x000fd8000f8e0210 */
.L_x_18:
[----:B------:R-:W-:Y:S02]  /*1470*/  UISETP.NE.AND UP1, UPT, UR27, 0x1, UPT ;  /* 0x000000011b00788c */ /* 0x000fe4000bf25270 */
[----:B------:R-:W-:Y:S02]  /*1480*/  UISETP.NE.AND UP0, UPT, UR17, 0x2, UPT ;  /* 0x000000021100788c */ /* 0x000fe4000bf05270 */
[----:B------:R-:W-:-:S05]  /*1490*/  ULOP3.LUT UR29, UR29, 0x800, URZ, 0xc0, !UPT ;  /* 0x000008001d1d7892 */ /* 0x000fca000f8ec0ff */
[----:B------:R-:W-:Y:S07]  /*14a0*/  BRA.U UP1, `(.L_x_19) ;  /* 0x0000000101447547 */ /* 0x000fee000b800000 */
[----:B------:R-:W1:Y:S01]  /*14b0*/  LDCU.128 UR8, c[0x0][0xb10] ;  /* 0x00016200ff0877ac */ /* 0x000e620008000c00 */
[----:B------:R-:W2:Y:S01]  /*14c0*/  LDCU UR12, c[0x0][0xb0c] ;  /* 0x00016180ff0c77ac */ /* 0x000ea20008000800 */
[----:B------:R-:W3:Y:S01]  /*14d0*/  LDCU UR13, c[0x0][0xb20] ;  /* 0x00016400ff0d77ac */ /* 0x000ee20008000800 */
[----:B-1----:R-:W-:Y:S02]  /*14e0*/  UIMAD.WIDE.U32 UR6, UR16, UR8, URZ ;  /* 0x00000008100672a5 */ /* 0x002fe4000f8e00ff */
[----:B------:R-:W-:Y:S02]  /*14f0*/  UIMAD.WIDE.U32 UR4, UR20, UR11, URZ ;  /* 0x0000000b140472a5 */ /* 0x000fe4000f8e00ff */
[----:B--2---:R-:W-:Y:S02]  /*1500*/  UISETP.NE.AND UP2, UPT, UR12, 0x1, UPT ;  /* 0x000000010c00788c */ /* 0x004fe4000bf45270 */
[----:B------:R-:W-:Y:S01]  /*1510*/  UISETP.NE.AND UP1, UPT, UR10, 0x1, UPT ;  /* 0x000000010a00788c */ /* 0x000fe2000bf25270 */
[----:B------:R-:W-:-:S02]  /*1520*/  UMOV UR6, UR7 ;  /* 0x0000000700067c82 */ /* 0x000fc40008000000 */
[----:B------:R-:W-:Y:S01]  /*1530*/  UMOV UR4, UR5 ;  /* 0x0000000500047c82 */ /* 0x000fe20008000000 */
[----:B------:R-:W-:Y:S02]  /*1540*/  USHF.R.U32.HI UR6, URZ, UR9, UR6 ;  /* 0x00000009ff067299 */ /* 0x000fe40008011606 */
[----:B---3--:R-:W-:Y:S02]  /*1550*/  USHF.R.U32.HI UR4, URZ, UR13, UR4 ;  /* 0x0000000dff047299 */ /* 0x008fe40008011604 */
[----:B------:R-:W-:Y:S02]  /*1560*/  USEL UR5, UR16, UR6, !UP2 ;  /* 0x0000000610057287 */ /* 0x000fe4000d000000 */
[----:B------:R-:W-:-:S04]  /*1570*/  USEL UR4, UR20, UR4, !UP1 ;  /* 0x0000000414047287 */ /* 0x000fc8000c800000 */
[----:B------:R-:W-:Y:S02]  /*1580*/  UIADD3 UR6, UPT, UPT, UR5, -UR4, URZ ;  /* 0x8000000405067290 */ /* 0x000fe4000fffe0ff */
[----:B------:R-:W-:Y:S02]  /*1590*/  UIADD3 UR4, UPT, UPT, -UR5, UR4, URZ ;  /* 0x0000000405047290 */ /* 0x000fe4000fffe1ff */
[----:B------:R-:W-:Y:S02]  /*15a0*/  UIMAD UR20, UR6, UR10, UR20 ;  /* 0x0000000a061472a4 */ /* 0x000fe4000f8e0214 */
[----:B------:R-:W-:-:S12]  /*15b0*/  UIMAD UR16, UR4, UR12, UR16 ;  /* 0x0000000c041072a4 */ /* 0x000fd8000f8e0210 */
.L_x_19:
[----:B------:R-:W-:Y:S05]  /*15c0*/  BRA.U !UP5, `(.L_x_20) ;  /* 0x000000010d0c7547 */ /* 0x000fea000b800000 */
[----:B------:R-:W-:Y:S01]  /*15d0*/  UCGABAR_WAIT ;  /* 0x0000000000007dc7 */ /* 0x000fe20008000000 */
[----:B------:R-:W-:Y:S01]  /*15e0*/  CCTL.IVALL ;  /* 0x00000000ff00798f */ /* 0x000fe20002000000 */
[----:B------:R-:W-:Y:S05]  /*15f0*/  BRA `(.L_x_21) ;  /* 0x0000000000047947 */ /* 0x000fea0003800000 */
.L_x_20:
[----:B------:R-:W-:Y:S06]  /*1600*/  BAR.SYNC.DEFER_BLOCKING 0x0 ;  /* 0x0000000000007b1d */ /* 0x000fec0000010000 */
.L_x_21:
[----:B------:R-:W-:Y:S05]  /*1610*/  BRA.U UP0, `(.L_x_22) ;  /* 0x0000001500ac7547 */ /* 0x000fea000b800000 */
[----:B------:R-:W1:Y:S01]  /*1620*/  LDCU UR6, c[0x0][0x38c] ;  /* 0x00007180ff0677ac */ /* 0x000e620008000800 */
[----:B------:R-:W-:Y:S01]  /*1630*/  PLOP3.LUT P2, PT, PT, PT, UP3, 0x80, 0x8 ;  /* 0x000000000008781c */ /* 0x000fe20003f4f038 */
[----:B------:R-:W-:Y:S01]  /*1640*/  IMAD.MOV.U32 R12, RZ, RZ, 0x1 ;  /* 0x00000001ff0c7424 */ /* 0x000fe200078e00ff */
[----:B------:R-:W-:Y:S01]  /*1650*/  ISETP.EQ.OR P3, PT, R0, RZ, P4 ;  /* 0x000000ff0000720c */ /* 0x000fe20002762670 */
[----:B------:R-:W-:Y:S01]  /*1660*/  UISETP.NE.AND UP1, UPT, UR17, URZ, UPT ;  /* 0x000000ff1100728c */ /* 0x000fe2000bf25270 */
[----:B------:R-:W-:Y:S02]  /*1670*/  PLOP3.LUT P2, PT, P2, PT, PT, 0x8, 0x80 ;  /* 0x000000000080781c */ /* 0x000fe4000174e170 */
[----:B------:R-:W-:Y:S01]  /*1680*/  CS2R R10, SRZ ;  /* 0x00000000000a7805 */ /* 0x000fe2000001ff00 */
[----:B------:R-:W-:Y:S01]  /*1690*/  IMAD.MOV.U32 R9, RZ, RZ, RZ ;  /* 0x000000ffff097224 */ /* 0x000fe200078e00ff */
[----:B------:R-:W2:Y:S01]  /*16a0*/  LDCU UR61, c[0x0][0x370] ;  /* 0x00006e00ff3d77ac */ /* 0x000ea20008000800 */
[----:B------:R-:W-:Y:S01]  /*16b0*/  IMAD.MOV.U32 R8, RZ, RZ, 0x1 ;  /* 0x00000001ff087424 */ /* 0x000fe200078e00ff */
[----:B------:R-:W3:Y:S01]  /*16c0*/  LDCU.64 UR46, c[0x0][0x348] ;  /* 0x00006900ff2e77ac */ /* 0x000ee20008000a00 */
[----:B------:R-:W-:-:S02]  /*16d0*/  USHF.R.U32.HI UR65, URZ, 0x5, UR29 ;  /* 0x00000005ff417899 */ /* 0x000fc4000801161d */
[----:B-1----:R-:W-:Y:S02]  /*16e0*/  UIADD3 UR5, UPT, UPT, UR6, 0x7f, URZ ;  /* 0x0000007f06057890 */ /* 0x002fe4000fffe0ff */
[----:B------:R-:W-:Y:S02]  /*16f0*/  UIADD3 UR66, UPT, UPT, UR6, 0xfe, URZ ;  /* 0x000000fe06427890 */ /* 0x000fe4000fffe0ff */
[----:B------:R-:W-:Y:S01]  /*1700*/  USHF.R.S32.HI UR4, URZ, 0x1f, UR5 ;  /* 0x0000001fff047899 */ /* 0x000fe20008011405 */
[----:B------:R-:W1:Y:S03]  /*1710*/  LDCU UR55, c[0x0][0x374] ;  /* 0x00006e80ff3777ac */ /* 0x000e660008000800 */
[----:B------:R-:W-:Y:S02]  /*1720*/  ULEA.HI UR4, UR4, UR5, URZ, 0x7 ;  /* 0x0000000504047291 */ /* 0x000fe4000f8f38ff */
[----:B------:R-:W-:-:S02]  /*1730*/  USEL UR38, UR45, 0x2, UP1 ;  /* 0x000000022d267887 */ /* 0x000fc40008800000 */
[----:B------:R-:W-:Y:S02]  /*1740*/  USHF.R.S32.HI UR63, URZ, 0x7, UR4 ;  /* 0x00000007ff3f7899 */ /* 0x000fe40008011404 */
[----:B------:R-:W-:Y:S02]  /*1750*/  UIADD3 UR4, UPT, UPT, UR6, -0x1, URZ ;  /* 0xffffffff06047890 */ /* 0x000fe4000fffe0ff */
[----:B------:R-:W-:Y:S02]  /*1760*/  UISETP.LT.U32.AND UP0, UPT, UR63, 0x2, UPT ;  /* 0x000000023f00788c */ /* 0x000fe4000bf01070 */
[----:B------:R-:W-:Y:S02]  /*1770*/  UISETP.GE.U32.AND UP2, UPT, UR4, -0xff, UPT ;  /* 0xffffff010400788c */ /* 0x000fe4000bf46070 */
[----:B------:R-:W-:Y:S01]  /*1780*/  USEL UR62, UR63, 0x2, UP0 ;  /* 0x000000023f3e7887 */ /* 0x000fe20008000000 */
[----:B------:R-:W-:-:S03]  /*1790*/  UMOV UR23, URZ ;  /* 0x000000ff00177c82 */ /* 0x000fc60008000000 */
[----:B------:R-:W-:Y:S02]  /*17a0*/  UIADD3 UR37, UPT, UPT, UR62, -0x1, URZ ;  /* 0xffffffff3e257890 */ /* 0x000fe4000fffe0ff */
[----:B------:R-:W-:-:S03]  /*17b0*/  UIADD3 UR64, UPT, UPT, UR63, -UR62, URZ ;  /* 0x8000003e3f407290 */ /* 0x000fc6000fffe0ff */
[----:B------:R-:W-:-:S04]  /*17c0*/  @UP2 UIADD3 UR37, UPT, UPT, UR62, URZ, URZ ;  /* 0x000000ff3e252290 */ /* 0x000fc8000fffe0ff */
[----:B-123--:R-:W-:-:S12]  /*17d0*/  UIADD3 UR37, UPT, UPT, UR37, 0x1, URZ ;  /* 0x0000000125257890 */ /* 0x00efd8000fffe0ff */
.L_x_46:
[----:B------:R-:W-:Y:S01]  /*17e0*/  UISETP.NE.AND UP0, UPT, UR54, URZ, UPT ;  /* 0x000000ff3600728c */ /* 0x000fe2000bf05270 */
[----:B-1----:R-:W1:Y:S08]  /*17f0*/  S2UR UR54, SR_CgaCtaId ;  /* 0x00000000003679c3 */ /* 0x002e700000008800 */
[----:B---3--:R-:W-:Y:S05]  /*1800*/  BRA.U UP0, `(.L_x_23) ;  /* 0x0000000100347547 */ /* 0x008fea000b800000 */
[----:B------:R-:W2:Y:S01]  /*1810*/  S2R R0, SR_CgaCtaId ;  /* 0x0000000000007919 */ /* 0x000ea20000008800 */
[----:B------:R-:W-:Y:S02]  /*1820*/  MOV R3, 0x400 ;  /* 0x0000040000037802 */ /* 0x000fe40000000f00 */
[----:B------:R-:W-:Y:S02]  /*1830*/  SHF.L.U32 R2, R8, 0x1f, RZ ;  /* 0x0000001f08027819 */ /* 0x000fe400000006ff */
[----:B--2---:R-:W-:-:S05]  /*1840*/  LEA R0, R0, R3, 0x18 ;  /* 0x0000000300007211 */ /* 0x004fca00078ec0ff */
[----:B------:R-:W-:-:S04]  /*1850*/  IMAD R3, R9, 0x8, R0 ;  /* 0x0000000809037824 */ /* 0x000fc800078e0200 */
[----:B------:R-:W2:Y:S02]  /*1860*/  SYNCS.PHASECHK.TRANS64.TRYWAIT P0, [R3+URZ+0xe0], R2 ;  /* 0x0000e002030075a7 */ /* 0x000ea400080011ff */
[----:B--2---:R-:W-:Y:S05]  /*1870*/  @!P0 BRA `(.L_x_24) ;  /* 0x0000007400ec8947 */ /* 0x004fea0003800000 */
.L_x_140:
[----:B------:R-:W-:Y:S01]  /*1880*/  VIADD R9, R9, 0x1 ;  /* 0x0000000109097836 */ /* 0x000fe20000000000 */
[----:B------:R2:W-:Y:S04]  /*1890*/  SYNCS.ARRIVE.TRANS64.A1T0 RZ, [R3+URZ+0xd0], RZ ;  /* 0x0000d0ff03ff79a7 */ /* 0x0005e800081000ff */
[----:B------:R-:W-:-:S04]  /*18a0*/  ISETP.NE.AND P0, PT, R9, 0x2, PT ;  /* 0x000000020900780c */ /* 0x000fc80003f05270 */
[----:B------:R-:W-:Y:S02]  /*18b0*/  SEL R9, R9, RZ, P0 ;  /* 0x000000ff09097207 */ /* 0x000fe40000000000 */
[----:B--2---:R-:W-:-:S04]  /*18c0*/  SEL R3, RZ, 0x1, P0 ;  /* 0x00000001ff037807 */ /* 0x004fc80000000000 */
[----:B------:R-:W-:Y:S02]  /*18d0*/  LOP3.LUT R8, R8, R3, RZ, 0x3c, !PT ;  /* 0x0000000308087212 */ /* 0x000fe400078e3cff */
.L_x_23:
[----:B------:R-:W-:Y:S01]  /*18e0*/  UMOV UR21, 0x400 ;  /* 0x0000040000157882 */ /* 0x000fe20000000000 */
[----:B------:R-:W-:Y:S01]  /*18f0*/  SHF.L.U32 R0, R12, 0x1f, RZ ;  /* 0x0000001f0c007819 */ /* 0x000fe200000006ff */
[----:B-1----:R-:W-:Y:S02]  /*1900*/  ULEA UR21, UR54, UR21, 0x18 ;  /* 0x0000001536157291 */ /* 0x002fe4000f8ec0ff */
[----:B------:R-:W-:Y:S02]  /*1910*/  UISETP.GE.U32.AND UP0, UPT, UR66, 0xff, UPT ;  /* 0x000000ff4200788c */ /* 0x000fe4000bf06070 */
[----:B------:R-:W-:Y:S02]  /*1920*/  ULEA UR4, UR23, UR21, 0x3 ;  /* 0x0000001517047291 */ /* 0x000fe4000f8e18ff */
[----:B------:R-:W-:Y:S02]  /*1930*/  USHF.L.U32 UR27, UR20, 0x6, URZ ;  /* 0x00000006141b7899 */ /* 0x000fe400080006ff */
[----:B------:R-:W-:Y:S01]  /*1940*/  ULEA UR59, UR16, UR65, 0x7 ;  /* 0x00000041103b7291 */ /* 0x000fe2000f8e38ff */
[----:B------:R-:W-:-:S04]  /*1950*/  UMOV UR13, URZ ;  /* 0x000000ff000d7c82 */ /* 0x000fc80008000000 */
[----:B------:R1:W2:Y:S01]  /*1960*/  SYNCS.PHASECHK.TRANS64.TRYWAIT P1, [UR4+0x10], R0 ;  /* 0x00001000ff0075a7 */ /* 0x0002a20008021104 */
[----:B------:R-:W-:Y:S06]  /*1970*/  BRA.U !UP0, `(.L_x_25) ;  /* 0x0000000508587547 */ /* 0x000fec000b800000 */
[----:B------:R-:W-:Y:S01]  /*1980*/  UMOV UR22, URZ ;  /* 0x000000ff00167c82 */ /* 0x000fe20008000000 */
[----:B------:R-:W-:-:S05]  /*1990*/  UMOV UR6, UR23 ;  /* 0x0000001700067c82 */ /* 0x000fca0008000000 */
.L_x_33:
[----:B------:R-:W-:Y:S01]  /*19a0*/  ULEA UR57, UR6, UR21, 0x3 ;  /* 0x0000001506397291 */ /* 0x000fe2000f8e18ff */
[----:B--2---:R-:W-:Y:S01]  /*19b0*/  @!P4 MOV R2, 0x18000 ;  /* 0x000180000002c802 */ /* 0x004fe20000000f00 */
[----:B--23--:R-:W-:Y:S10]  /*19c0*/  @P1 BRA `(.L_x_26) ;  /* 0x00000000000c1947 */ /* 0x00cff40003800000 */
[----:B------:R-:W-:-:S04]  /*19d0*/  SHF.L.U32 R3, R12, 0x1f, RZ ;  /* 0x0000001f0c037819 */ /* 0x000fc800000006ff */
[----:B------:R-:W2:Y:S02]  /*19e0*/  SYNCS.PHASECHK.TRANS64.TRYWAIT P0, [UR57+0x10], R3 ;  /* 0x00001003ff0075a7 */ /* 0x000ea40008001139 */
[----:B--2---:R-:W-:Y:S05]  /*19f0*/  @!P0 BRA `(.L_x_27) ;  /* 0x0000007400a08947 */ /* 0x004fea0003800000 */
.L_x_26:
[----:B------:R2:W-:Y:S01]  /*1a00*/  @!P4 SYNCS.ARRIVE.TRANS64 RZ, [UR57], R2 ;  /* 0x00000002ffffc9a7 */ /* 0x0005e20008000039 */
[----:B------:R-:W-:-:S04]  /*1a10*/  ULOP3.LUT UR4, UR38, 0x2, URZ, 0xfc, !UPT ;  /* 0x0000000226047892 */ /* 0x000fc8000f8efcff */
[----:B------:R-:W-:-:S09]  /*1a20*/  UISETP.NE.AND UP0, UPT, UR4, 0x2, UPT ;  /* 0x000000020400788c */ /* 0x000fd2000bf05270 */
[----:B------:R-:W-:Y:S05]  /*1a30*/  BRA.U UP0, `(.L_x_28) ;  /* 0x0000000100047547 */ /* 0x000fea000b800000 */
[----:B------:R-:W-:Y:S05]  /*1a40*/  BPT.TRAP 0x1 ;  /* 0x000000040000795c */ /* 0x000fea0000300000 */
.L_x_28:
[----:B------:R-:W-:Y:S04]  /*1a50*/  BSSY.RECONVERGENT B0, `(.L_x_29) ;  /* 0x0000003000007945 */ /* 0x000fe80003800200 */
[----:B------:R-:W-:Y:S05]  /*1a60*/  @P3 BRA `(.L_x_30) ;  /* 0x0000000000043947 */ /* 0x000fea0003800000 */
[----:B------:R-:W-:Y:S05]  /*1a70*/  BPT.TRAP 0x1 ;  /* 0x000000040000795c */ /* 0x000fea0000300000 */
.L_x_30:
[----:B------:R-:W-:Y:S05]  /*1a80*/  BSYNC.RECONVERGENT B0 ;  /* 0x0000000000007941 */ /* 0x000fea0003800200 */
.L_x_29:
[----:B------:R-:W-:Y:S01]  /*1a90*/  UIADD3 UR4, UPT, UPT, UR6, 0x1, URZ ;  /* 0x0000000106047890 */ /* 0x000fe2000fffe0ff */
[----:B------:R-:W-:Y:S01]  /*1aa0*/  BSSY.RECONVERGENT B0, `(.L_x_31) ;  /* 0x000003e000007945 */ /* 0x000fe20003800200 */
[----:B------:R-:W-:Y:S02]  /*1ab0*/  ELECT P0, URZ, PT ;  /* 0x0000000000ff782f */ /* 0x000fe40003800000 */
[----:B------:R-:W-:-:S04]  /*1ac0*/  UISETP.NE.AND UP0, UPT, UR4, 0x2, UPT ;  /* 0x000000020400788c */ /* 0x000fc8000bf05270 */
[----:B------:R-:W-:Y:S02]  /*1ad0*/  USEL UR5, URZ, 0x1, UP0 ;  /* 0x00000001ff057887 */ /* 0x000fe40008000000 */
[----:B------:R-:W-:-:S04]  /*1ae0*/  USEL UR23, UR4, URZ, UP0 ;  /* 0x000000ff04177287 */ /* 0x000fc80008000000 */
[----:B------:R-:W-:Y:S01]  /*1af0*/  ULEA UR4, UR23, UR21, 0x3 ;  /* 0x0000001517047291 */ /* 0x000fe2000f8e18ff */
[----:B------:R-:W-:-:S04]  /*1b00*/  LOP3.LUT R12, R12, UR5, RZ, 0x3c, !PT ;  /* 0x000000050c0c7c12 */ /* 0x000fc8000f8e3cff */
[----:B-1----:R-:W-:-:S04]  /*1b10*/  SHF.L.U32 R0, R12, 0x1f, RZ ;  /* 0x0000001f0c007819 */ /* 0x002fc800000006ff */
[----:B------:R1:W3:Y:S01]  /*1b20*/  SYNCS.PHASECHK.TRANS64.TRYWAIT P1, [UR4+0x10], R0 ;  /* 0x00001000ff0075a7 */ /* 0x0002e20008021104 */
[----:B------:R-:W-:Y:S05]  /*1b30*/  @!P0 BRA `(.L_x_32) ;  /* 0x0000000000d08947 */ /* 0x000fea0003800000 */
[----:B------:R-:W-:Y:S02]  /*1b40*/  ULEA UR32, UR6, UR29, 0xe ;  /* 0x0000001d06207291 */ /* 0x000fe4000f8e70ff */
[----:B------:R-:W-:Y:S02]  /*1b50*/  UIADD3 UR4, UP1, UPT, UR46, 0x80, URZ ;  /* 0x000000802e047890 */ /* 0x000fe4000ff3e0ff */
[----:B------:R-:W-:Y:S02]  /*1b60*/  ULEA UR32, UR32, UR21, 0x2 ;  /* 0x0000001520207291 */ /* 0x000fe4000f8e10ff */
[----:B------:R-:W-:Y:S02]  /*1b70*/  USHF.L.U32 UR58, UR22, 0x7, URZ ;  /* 0x00000007163a7899 */ /* 0x000fe400080006ff */
[----:B------:R-:W-:Y:S02]  /*1b80*/  ULEA UR7, UR6, UR21, 0xf ;  /* 0x0000001506077291 */ /* 0x000fe4000f8e78ff */
[----:B------:R-:W-:-:S02]  /*1b90*/  UIADD3 UR14, UP0, UPT, UR46, 0x180, URZ ;  /* 0x000001802e0e7890 */ /* 0x000fc4000ff1e0ff */
[----:B------:R-:W-:Y:S02]  /*1ba0*/  UIADD3.X UR5, UPT, UPT, URZ, UR47, URZ, UP1, !UPT ;  /* 0x0000002fff057290 */ /* 0x000fe40008ffe4ff */
[----:B------:R-:W-:Y:S02]  /*1bb0*/  UIADD3 UR56, UPT, UPT, UR32, 0x8400, URZ ;  /* 0x0000840020387890 */ /* 0x000fe4000fffe0ff */
[----:B------:R-:W-:Y:S02]  /*1bc0*/  UIADD3 UR50, UPT, UPT, UR58, 0x20, URZ ;  /* 0x000000203a327890 */ /* 0x000fe4000fffe0ff */
[----:B------:R-:W-:Y:S02]  /*1bd0*/  UIADD3 UR48, UPT, UPT, UR32, 0xc400, URZ ;  /* 0x0000c40020307890 */ /* 0x000fe4000fffe0ff */
[----:B------:R-:W-:Y:S02]  /*1be0*/  UIADD3 UR42, UPT, UPT, UR58, 0x40, URZ ;  /* 0x000000403a2a7890 */ /* 0x000fe4000fffe0ff */
[----:B------:R-:W-:-:S02]  /*1bf0*/  UIADD3 UR40, UPT, UPT, UR32, 0x10400, URZ ;  /* 0x0001040020287890 */ /* 0x000fc4000fffe0ff */
[----:B------:R-:W-:Y:S02]  /*1c00*/  UIADD3 UR34, UPT, UPT, UR58, 0x60, URZ ;  /* 0x000000603a227890 */ /* 0x000fe4000fffe0ff */
[----:B------:R-:W-:Y:S02]  /*1c10*/  UIADD3 UR32, UPT, UPT, UR32, 0x14400, URZ ;  /* 0x0001440020207890 */ /* 0x000fe4000fffe0ff */
[----:B------:R-:W-:Y:S02]  /*1c20*/  UIADD3.X UR15, UPT, UPT, URZ, UR47, URZ, UP0, !UPT ;  /* 0x0000002fff0f7290 */ /* 0x000fe400087fe4ff */
[----:B------:R-:W-:Y:S02]  /*1c30*/  UIADD3 UR24, UPT, UPT, UR7, 0x28400, URZ ;  /* 0x0002840007187890 */ /* 0x000fe4000fffe0ff */
[----:B------:R-:W-:Y:S01]  /*1c40*/  UIADD3 UR8, UPT, UPT, UR7, 0x2a400, URZ ;  /* 0x0002a40007087890 */ /* 0x000fe2000fffe0ff */
[----:B------:R-:W-:Y:S01]  /*1c50*/  UMOV UR13, 0x30000 ;  /* 0x00030000000d7882 */ /* 0x000fe20000000000 */
[----:B------:R-:W-:Y:S01]  /*1c60*/  UMOV UR30, 0x0 ;  /* 0x00000000001e7882 */ /* 0x000fe20000000000 */
[----:B------:R-:W-:Y:S01]  /*1c70*/  UMOV UR31, 0x10000000 ;  /* 0x10000000001f7882 */ /* 0x000fe20000000000 */
[----:B------:R-:W-:Y:S01]  /*1c80*/  UMOV UR49, UR57 ;  /* 0x0000003900317c82 */ /* 0x000fe20008000000 */
[----:B------:R-:W-:Y:S01]  /*1c90*/  UMOV UR51, UR59 ;  /* 0x0000003b00337c82 */ /* 0x000fe20008000000 */
[----:B------:R-:W-:Y:S01]  /*1ca0*/  UMOV UR52, UR60 ;  /* 0x0000003c00347c82 */ /* 0x000fe20008000000 */
[----:B------:R-:W-:Y:S01]  /*1cb0*/  UMOV UR41, UR57 ;  /* 0x0000003900297c82 */ /* 0x000fe20008000000 */
[----:B------:R-:W-:Y:S01]  /*1cc0*/  UMOV UR43, UR59 ;  /* 0x0000003b002b7c82 */ /* 0x000fe20008000000 */
[----:B------:R-:W-:Y:S01]  /*1cd0*/  UMOV UR44, UR60 ;  /* 0x0000003c002c7c82 */ /* 0x000fe20008000000 */
[----:B------:R-:W-:Y:S01]  /*1ce0*/  UTMALDG.3D.MULTICAST [UR56], [UR4], UR13, desc[UR30] ;  /* 0x00001e38040073b4 */ /* 0x000fe2000801180d */
[----:B------:R-:W-:Y:S01]  /*1cf0*/  UMOV UR33, UR57 ;  /* 0x0000003900217c82 */ /* 0x000fe20008000000 */
        /* <DEDUP_REMOVED lines=10> */
[----:B------:R-:W-:Y:S01]  /*1da0*/  UIADD3 UR16, UPT, UPT, UR7, 0x2c400, URZ ;  /* 0x0002c40007107890 */ /* 0x000fe2000fffe0ff */
[----:B------:R-:W-:Y:S01]  /*1db0*/  UMOV UR17, UR57 ;  /* 0x0000003900117c82 */ /* 0x000fe20008000000 */
[----:B------:R-:W-:Y:S01]  /*1dc0*/  UMOV UR19, UR27 ;  /* 0x0000001b00137c82 */ /* 0x000fe20008000000 */
[----:B------:R-:W-:Y:S01]  /*1dd0*/  UTMALDG.3D.MULTICAST [UR40], [UR4], UR13, desc[UR30] ;  /* 0x00001e28040073b4 */ /* 0x000fe2000801180d */
[----:B------:R-:W-:Y:S01]  /*1de0*/  UMOV UR20, UR60 ;  /* 0x0000003c00147c82 */ /* 0x000fe20008000000 */
[----:B------:R-:W-:Y:S01]  /*1df0*/  UMOV UR18, UR42 ;  /* 0x0000002a00127c82 */ /* 0x000fe20008000000 */
[----:B------:R-:W-:Y:S01]  /*1e00*/  UTMALDG.3D.MULTICAST [UR32], [UR4], UR13, desc[UR30] ;  /* 0x00001e20040073b4 */ /* 0x000fe2000801180d */
[----:B------:R-:W-:Y:S01]  /*1e10*/  UTMALDG.3D [UR24], [UR14], desc[UR30] ;  /* 0x00001e180e0075b4 */ /* 0x000fe20008011000 */
[----:B------:R4:W-:Y:S01]  /*1e20*/  UTMALDG.3D [UR8], [UR14], desc[UR30] ;  /* 0x00001e080e0075b4 */ /* 0x0009e20008011000 */
[----:B------:R1:W-:Y:S01]  /*1e30*/  UTMALDG.3D [UR16], [UR14], desc[UR30] ;  /* 0x00001e100e0075b4 */ /* 0x0003e20008011000 */
[----:B----4-:R-:W-:Y:S01]  /*1e40*/  UIADD3 UR8, UPT, UPT, UR7, 0x2e400, URZ ;  /* 0x0002e40007087890 */ /* 0x010fe2000fffe0ff */
[----:B------:R-:W-:-:S08]  /*1e50*/  UMOV UR10, UR34 ;  /* 0x00000022000a7c82 */ /* 0x000fd00008000000 */
[----:B------:R1:W-:Y:S02]  /*1e60*/  UTMALDG.3D [UR8], [UR14], desc[UR30] ;  /* 0x00001e080e0075b4 */ /* 0x0003e40008011000 */
[----:B-1----:R-:W-:Y:S01]  /*1e70*/  NOP ;  /* 0x0000000000007918 */ /* 0x002fe20000000000 */
.L_x_32:
[----:B------:R-:W-:Y:S05]  /*1e80*/  BSYNC.RECONVERGENT B0 ;  /* 0x0000000000007941 */ /* 0x000fea0003800200 */
.L_x_31:
[----:B------:R-:W-:Y:S01]  /*1e90*/  UIADD3 UR22, UPT, UPT, UR22, 0x1, URZ ;  /* 0x0000000116167890 */ /* 0x000fe2000fffe0ff */
[----:B------:R-:W-:Y:S01]  /*1ea0*/  UMOV UR6, UR23 ;  /* 0x0000001700067c82 */ /* 0x000fe20008000000 */
[----:B------:R-:W-:Y:S02]  /*1eb0*/  UMOV UR13, UR37 ;  /* 0x00000025000d7c82 */ /* 0x000fe40008000000 */
[----:B------:R-:W-:-:S09]  /*1ec0*/  UISETP.NE.AND UP0, UPT, UR22, UR37, UPT ;  /* 0x000000251600728c */ /* 0x000fd2000bf05270 */
[----:B------:R-:W-:Y:S05]  /*1ed0*/  BRA.U UP0, `(.L_x_33) ;  /* 0xfffffff900b07547 */ /* 0x000fea000b83ffff */
.L_x_25:
[----:B------:R-:W-:Y:S01]  /*1ee0*/  ULEA UR4, UR23, UR21, 0x3 ;  /* 0x0000001517047291 */ /* 0x000fe2000f8e18ff */
[----:B-1----:R-:W-:Y:S01]  /*1ef0*/  SHF.L.U32 R0, R12, 0x1f, RZ ;  /* 0x0000001f0c007819 */ /* 0x002fe200000006ff */
[----:B------:R-:W-:Y:S01]  /*1f00*/  @!P2 SYNCS.ARRIVE.TRANS64.A1T0 RZ, [UR21+0x68], RZ ;  /* 0x000068ffffffa9a7 */ /* 0x000fe20008100015 */
[----:B------:R-:W-:-:S06]  /*1f10*/  UISETP.GT.AND UP0, UPT, UR63, UR62, UPT ;  /* 0x0000003e3f00728c */ /* 0x000fcc000bf04270 */
[----:B--23--:R1:W2:Y:S03]  /*1f20*/  SYNCS.PHASECHK.TRANS64.TRYWAIT P1, [UR4+0x10], R0 ;  /* 0x00001000ff0075a7 */ /* 0x00c2a60008021104 */
[----:B------:R-:W-:Y:S05]  /*1f30*/  BRA.U !UP0, `(.L_x_34) ;  /* 0x0000000508547547 */ /* 0x000fea000b800000 */
[----:B------:R-:W-:Y:S01]  /*1f40*/  UIADD3 UR22, UPT, UPT, UR64, UR13, URZ ;  /* 0x0000000d40167290 */ /* 0x000fe2000fffe0ff */
[----:B------:R-:W-:-:S11]  /*1f50*/  UMOV UR6, UR23 ;  /* 0x0000001700067c82 */ /* 0x000fd60008000000 */
.L_x_42:
[----:B------:R-:W-:Y:S01]  /*1f60*/  ULEA UR57, UR6, UR21, 0x3 ;  /* 0x0000001506397291 */ /* 0x000fe2000f8e18ff */
[----:B--2---:R-:W-:Y:S01]  /*1f70*/  @!P4 MOV R2, 0x18000 ;  /* 0x000180000002c802 */ /* 0x004fe20000000f00 */
[----:B--23--:R-:W-:Y:S10]  /*1f80*/  @P1 BRA `(.L_x_35) ;  /* 0x00000000000c1947 */ /* 0x00cff40003800000 */
[----:B------:R-:W-:-:S04]  /*1f90*/  SHF.L.U32 R3, R12, 0x1f, RZ ;  /* 0x0000001f0c037819 */ /* 0x000fc800000006ff */
[----:B------:R-:W2:Y:S02]  /*1fa0*/  SYNCS.PHASECHK.TRANS64.TRYWAIT P0, [UR57+0x10], R3 ;  /* 0x00001003ff0075a7 */ /* 0x000ea40008001139 */
[----:B--2---:R-:W-:Y:S05]  /*1fb0*/  @!P0 BRA `(.L_x_36) ;  /* 0x0000007000488947 */ /* 0x004fea0003800000 */
.L_x_35:
[----:B------:R2:W-:Y:S01]  /*1fc0*/  @!P4 SYNCS.ARRIVE.TRANS64 RZ, [UR57], R2 ;  /* 0x00000002ffffc9a7 */ /* 0x0005e20008000039 */
[----:B------:R-:W-:-:S04]  /*1fd0*/  ULOP3.LUT UR4, UR38, 0x2, URZ, 0xfc, !UPT ;  /* 0x0000000226047892 */ /* 0x000fc8000f8efcff */
[----:B------:R-:W-:-:S09]  /*1fe0*/  UISETP.NE.AND UP0, UPT, UR4, 0x2, UPT ;  /* 0x000000020400788c */ /* 0x000fd2000bf05270 */
[----:B------:R-:W-:Y:S05]  /*1ff0*/  BRA.U UP0, `(.L_x_37) ;  /* 0x0000000100047547 */ /* 0x000fea000b800000 */
[----:B------:R-:W-:Y:S05]  /*2000*/  BPT.TRAP 0x1 ;  /* 0x000000040000795c */ /* 0x000fea0000300000 */
.L_x_37:
[----:B------:R-:W-:Y:S04]  /*2010*/  BSSY.RECONVERGENT B0, `(.L_x_38) ;  /* 0x0000003000007945 */ /* 0x000fe80003800200 */
[----:B------:R-:W-:Y:S05]  /*2020*/  @P3 BRA `(.L_x_39) ;  /* 0x0000000000043947 */ /* 0x000fea0003800000 */
[----:B------:R-:W-:Y:S05]  /*2030*/  BPT.TRAP 0x1 ;  /* 0x000000040000795c */ /* 0x000fea0000300000 */
.L_x_39:
[----:B------:R-:W-:Y:S05]  /*2040*/  BSYNC.RECONVERGENT B0 ;  /* 0x0000000000007941 */ /* 0x000fea0003800200 */
.L_x_38:
        /* <DEDUP_REMOVED lines=54> */
[----:B------:R4:W-:Y:S01]  /*23b0*/  UTMALDG.3D.MULTICAST [UR32], [UR4], UR16, desc[UR30] ;  /* 0x00001e20040073b4 */ /* 0x0009e20008011810 */
[----:B------:R-:W-:Y:S01]  /*23c0*/  UTMALDG.3D [UR24], [UR14], desc[UR30] ;  /* 0x00001e180e0075b4 */ /* 0x000fe20008011000 */
[----:B------:R2:W-:Y:S01]  /*23d0*/  UTMALDG.3D [UR8], [UR14], desc[UR30] ;  /* 0x00001e080e0075b4 */ /* 0x0005e20008011000 */
[----:B----4-:R-:W-:-:S09]  /*23e0*/  UIADD3 UR16, UPT, UPT, UR7, 0x2c400, URZ ;  /* 0x0002c40007107890 */ /* 0x010fd2000fffe0ff */
[----:B------:R4:W-:Y:S01]  /*23f0*/  UTMALDG.3D [UR16], [UR14], desc[UR30] ;  /* 0x00001e100e0075b4 */ /* 0x0009e20008011000 */
[----:B--2---:R-:W-:Y:S01]  /*2400*/  UIADD3 UR8, UPT, UPT, UR7, 0x2e400, URZ ;  /* 0x0002e40007087890 */ /* 0x004fe2000fffe0ff */
[----:B------:R-:W-:-:S08]  /*2410*/  UMOV UR10, UR34 ;  /* 0x00000022000a7c82 */ /* 0x000fd00008000000 */
[----:B------:R4:W-:Y:S02]  /*2420*/  UTMALDG.3D [UR8], [UR14], desc[UR30] ;  /* 0x00001e080e0075b4 */ /* 0x0009e40008011000 */
[----:B----4-:R-:W-:Y:S01]  /*2430*/  NOP ;  /* 0x0000000000007918 */ /* 0x010fe20000000000 */
.L_x_41:
[----:B------:R-:W-:Y:S05]  /*2440*/  BSYNC.RECONVERGENT B0 ;  /* 0x0000000000007941 */ /* 0x000fea0003800200 */
.L_x_40:
[----:B------:R-:W-:Y:S01]  /*2450*/  UIADD3 UR13, UPT, UPT, UR13, 0x1, URZ ;  /* 0x000000010d0d7890 */ /* 0x000fe2000fffe0ff */
[----:B------:R-:W-:-:S03]  /*2460*/  UMOV UR6, UR23 ;  /* 0x0000001700067c82 */ /* 0x000fc60008000000 */
[----:B------:R-:W-:-:S09]  /*2470*/  UISETP.NE.AND UP0, UPT, UR13, UR22, UPT ;  /* 0x000000160d00728c */ /* 0x000fd2000bf05270 */
[----:B------:R-:W-:Y:S05]  /*2480*/  BRA.U UP0, `(.L_x_42) ;  /* 0xfffffff900b47547 */ /* 0x000fea000b83ffff */
.L_x_34:
[C---:B------:R-:W-:Y:S01]  /*2490*/  LEA R3, R11.reuse, UR21, 0x3 ;  /* 0x000000150b037c11 */ /* 0x040fe2000f8e18ff */
[----:B------:R-:W-:Y:S01]  /*24a0*/  NOP ;  /* 0x0000000000007918 */ /* 0x000fe20000000000 */
[----:B-1----:R-:W-:Y:S02]  /*24b0*/  SHF.L.U32 R0, R10, 0x1f, RZ ;  /* 0x0000001f0a007819 */ /* 0x002fe400000006ff */
[----:B------:R-:W-:Y:S02]  /*24c0*/  LEA R5, R11, UR21, 0x4 ;  /* 0x000000150b057c11 */ /* 0x000fe4000f8e20ff */
[----:B------:R-:W1:Y:S02]  /*24d0*/  SYNCS.PHASECHK.TRANS64.TRYWAIT P0, [R3+URZ+0x70], R0 ;  /* 0x00007000030075a7 */ /* 0x000e6400080011ff */
[----:B-1----:R-:W-:Y:S05]  /*24e0*/  @!P0 BRA `(.L_x_43) ;  /* 0x0000006c00148947 */ /* 0x002fea0003800000 */
.L_x_143:
[----:B------:R-:W4:Y:S01]  /*24f0*/  LDS.128 R4, [R5+0x100] ;  /* 0x0001000005047984 */ /* 0x000f220000000c00 */
[----:B------:R-:W-:Y:S01]  /*2500*/  UISETP.GE.AND UP0, UPT, UR39, 0x1, UPT ;  /* 0x000000012700788c */ /* 0x000fe2000bf06270 */
[----:B------:R-:W-:Y:S01]  /*2510*/  @!PT LDS RZ, [RZ] ;  /* 0x00000000fffff984 */ /* 0x000fe20000000800 */
[----:B------:R-:W-:Y:S01]  /*2520*/  @!PT LDS RZ, [RZ] ;  /* 0x00000000fffff984 */ /* 0x000fe20000000800 */
[----:B------:R-:W-:Y:S01]  /*2530*/  @!PT LDS RZ, [RZ] ;  /* 0x00000000fffff984 */ /* 0x000fe20000000800 */
[----:B------:R-:W-:Y:S01]  /*2540*/  @!PT LDS RZ, [RZ] ;  /* 0x00000000fffff984 */ /* 0x000fe20000000800 */
[----:B------:R1:W-:Y:S06]  /*2550*/  MEMBAR.ALL.CTA ;  /* 0x0000000000007992 */ /* 0x0003ec0000008000 */
[----:B-1----:R-:W1:Y:S01]  /*2560*/  FENCE.VIEW.ASYNC.S ;  /* 0x00000000000073c6 */ /* 0x002e620000000000 */
[----:B----4-:R-:W-:-:S13]  /*2570*/  LOP3.LUT P0, RZ, R6, 0x1, RZ, 0xc0, !PT ;  /* 0x0000000106ff7812 */ /* 0x010fda000780c0ff */
[----:B-1----:R-:W-:Y:S01]  /*2580*/  VOTEU.ANY UP1, P0 ;  /* 0x0000000000ff7886 */ /* 0x002fe20000020100 */
[----:B------:R-:W-:-:S13]  /*2590*/  PLOP3.LUT P0, PT, PT, PT, UP1, 0x80, 0x8 ;  /* 0x000000000008781c */ /* 0x000fda0003f0f018 */
[----:B------:R-:W-:Y:S02]  /*25a0*/  @P0 LOP3.LUT R0, R5, 0xffff, RZ, 0xc0, !PT ;  /* 0x0000ffff05000812 */ /* 0x000fe400078ec0ff */
[----:B--2---:R-:W-:Y:S02]  /*25b0*/  @P0 MOV R2, R4 ;  /* 0x0000000400020202 */ /* 0x004fe40000000f00 */
[----:B------:R-:W-:Y:S01]  /*25c0*/  @P0 R2UR UR5, R0 ;  /* 0x00000000000502ca */ /* 0x000fe200000e0000 */
[----:B------:R-:W-:Y:S01]  /*25d0*/  VIADD R0, R3, 0x80 ;  /* 0x0000008003007836 */ /* 0x000fe20000000000 */
[----:B------:R-:W-:Y:S02]  /*25e0*/  @P0 SHF.R.U32.HI R4, RZ, 0x10, R5 ;  /* 0x00000010ff040819 */ /* 0x000fe40000011605 */
[----:B------:R-:W-:Y:S02]  /*25f0*/  @P0 R2UR UR6, R2 ;  /* 0x00000000020602ca */ /* 0x000fe400000e0000 */
[----:B------:R-:W-:-:S02]  /*2600*/  PRMT R0, RZ, 0x654, R0 ;  /* 0x00000654ff007816 */ /* 0x000fc40000000000 */
[----:B------:R-:W-:Y:S02]  /*2610*/  @P0 R2UR UR4, R4 ;  /* 0x00000000040402ca */ /* 0x000fe400000e0000 */
[----:B------:R1:W-:Y:S03]  /*2620*/  SYNCS.ARRIVE.TRANS64.RED.A1T0 RZ, [R0+URZ], RZ ;  /* 0x000000ff00ff79a7 */ /* 0x0003e600081004ff */
[----:B------:R-:W-:-:S04]  /*2630*/  @UP1 UMOV UR45, UR5 ;  /* 0x00000005002d1c82 */ /* 0x000fc80008000000 */
[----:B------:R-:W-:-:S04]  /*2640*/  @UP1 UMOV UR53, UR6 ;  /* 0x0000000600351c82 */ /* 0x000fc80008000000 */
[----:B------:R-:W-:Y:S01]  /*2650*/  @UP1 UMOV UR60, UR4 ;  /* 0x00000004003c1c82 */ /* 0x000fe20008000000 */
[----:B------:R-:W-:Y:S05]  /*2660*/  BRA.U !UP0, `(.L_x_44) ;  /* 0x0000000108d47547 */ /* 0x000fea000b800000 */
[----:B------:R-:W2:Y:S01]  /*2670*/  LDCU.128 UR12, c[0x0][0xb10] ;  /* 0x00016200ff0c77ac */ /* 0x000ea20008000c00 */
[----:B------:R-:W4:Y:S01]  /*2680*/  LDCU UR22, c[0x0][0xb20] ;  /* 0x00016400ff1677ac */ /* 0x000f220008000800 */
[----:B------:R-:W3:Y:S01]  /*2690*/  LDCU UR20, c[0x0][0xb0c] ;  /* 0x00016180ff1477ac */ /* 0x000ee20008000800 */
[----:B------:R-:W1:Y:S01]  /*26a0*/  LDCU.64 UR8, c[0x0][0xb28] ;  /* 0x00016500ff0877ac */ /* 0x000e620008000a00 */
[----:B------:R-:W-:Y:S02]  /*26b0*/  UISETP.NE.AND UP3, UPT, UR39, 0x1, UPT ;  /* 0x000000012700788c */ /* 0x000fe4000bf65270 */
[----:B--2---:R-:W-:Y:S02]  /*26c0*/  UIMAD.WIDE.U32 UR6, UR55, UR15, URZ ;  /* 0x0000000f370672a5 */ /* 0x004fe4000f8e00ff */
[----:B------:R-:W-:Y:S02]  /*26d0*/  UIMAD.WIDE.U32 UR4, UR61, UR12, URZ ;  /* 0x0000000c3d0472a5 */ /* 0x000fe4000f8e00ff */
[----:B------:R-:W-:-:S02]  /*26e0*/  UISETP.NE.AND UP0, UPT, UR14, 0x1, UPT ;  /* 0x000000010e00788c */ /* 0x000fc4000bf05270 */
[----:B------:R-:W-:Y:S01]  /*26f0*/  UIMAD.WIDE.U32 UR18, UR45, UR15, URZ ;  /* 0x0000000f2d1272a5 */ /* 0x000fe2000f8e00ff */
[----:B------:R-:W-:Y:S02]  /*2700*/  UMOV UR6, UR7 ;  /* 0x0000000700067c82 */ /* 0x000fe40008000000 */
[----:B------:R-:W-:Y:S01]  /*2710*/  UMOV UR4, UR5 ;  /* 0x0000000500047c82 */ /* 0x000fe20008000000 */
[----:B----4-:R-:W-:Y:S02]  /*2720*/  USHF.R.U32.HI UR6, URZ, UR22, UR6 ;  /* 0x00000016ff067299 */ /* 0x010fe40008011606 */
[----:B---3--:R-:W-:Y:S02]  /*2730*/  UISETP.NE.AND UP2, UPT, UR20, 0x1, UPT ;  /* 0x000000011400788c */ /* 0x008fe4000bf45270 */
[----:B------:R-:W-:Y:S02]  /*2740*/  USHF.R.U32.HI UR4, URZ, UR13, UR4 ;  /* 0x0000000dff047299 */ /* 0x000fe40008011604 */
[----:B------:R-:W-:-:S02]  /*2750*/  USEL UR5, UR55, UR6, !UP0 ;  /* 0x0000000637057287 */ /* 0x000fc4000c000000 */
[----:B------:R-:W-:Y:S02]  /*2760*/  USEL UR6, UR61, UR4, !UP2 ;  /* 0x000000043d067287 */ /* 0x000fe4000d000000 */
[----:B-1----:R-:W-:Y:S01]  /*2770*/  UIMAD.WIDE.U32 UR10, UR5, UR8, URZ ;  /* 0x00000008050a72a5 */ /* 0x002fe2000f8e00ff */
[----:B------:R-:W-:Y:S01]  /*2780*/  UMOV UR4, UR19 ;  /* 0x0000001300047c82 */ /* 0x000fe20008000000 */
[----:B------:R-:W-:Y:S02]  /*2790*/  UIMAD.WIDE.U32 UR16, UR53, UR12, URZ ;  /* 0x0000000c351072a5 */ /* 0x000fe4000f8e00ff */
[----:B------:R-:W-:-:S03]  /*27a0*/  UIMAD.WIDE.U32 UR18, UR6, UR8, URZ ;  /* 0x00000008061272a5 */ /* 0x000fc6000f8e00ff */
[----:B------:R-:W-:Y:S01]  /*27b0*/  UMOV UR10, UR11 ;  /* 0x0000000b000a7c82 */ /* 0x000fe20008000000 */
[----:B------:R-:W-:Y:S02]  /*27c0*/  USHF.R.U32.HI UR4, URZ, UR22, UR4 ;  /* 0x00000016ff047299 */ /* 0x000fe40008011604 */
[----:B------:R-:W-:Y:S01]  /*27d0*/  @UP3 USHF.R.U32.HI UR5, URZ, UR9, UR10 ;  /* 0x00000009ff053299 */ /* 0x000fe2000801160a */
[----:B------:R-:W-:Y:S01]  /*27e0*/  UMOV UR16, UR17 ;  /* 0x0000001100107c82 */ /* 0x000fe20008000000 */
[----:B------:R-:W-:Y:S01]  /*27f0*/  UMOV UR18, UR19 ;  /* 0x0000001300127c82 */ /* 0x000fe20008000000 */
[----:B------:R-:W-:Y:S02]  /*2800*/  USHF.R.U32.HI UR13, URZ, UR13, UR16 ;  /* 0x0000000dff0d7299 */ /* 0x000fe40008011610 */
[----:B------:R-:W-:Y:S02]  /*2810*/  USEL UR4, UR45, UR4, !UP0 ;  /* 0x000000042d047287 */ /* 0x000fe4000c000000 */
[----:B------:R-:W-:-:S02]  /*2820*/  @UP3 USHF.R.U32.HI UR6, URZ, UR9, UR18 ;  /* 0x00000009ff063299 */ /* 0x000fc40008011612 */
[----:B------:R-:W-:Y:S02]  /*2830*/  UIMAD UR7, UR39, UR5, URZ ;  /* 0x00000005270772a4 */ /* 0x000fe4000f8e02ff */
[----:B------:R-:W-:Y:S02]  /*2840*/  USEL UR5, UR53, UR13, !UP2 ;  /* 0x0000000d35057287 */ /* 0x000fe4000d000000 */
[----:B------:R-:W-:Y:S02]  /*2850*/  UIMAD UR10, UR39, UR6, URZ ;  /* 0x00000006270a72a4 */ /* 0x000fe4000f8e02ff */
[----:B------:R-:W-:Y:S02]  /*2860*/  UISETP.GE.AND UP0, UPT, UR4, UR7, UPT ;  /* 0x000000070400728c */ /* 0x000fe4000bf06270 */
[----:B------:R-:W-:Y:S02]  /*2870*/  UIMAD.WIDE.U32 UR12, UR4, UR8, URZ ;  /* 0x00000008040c72a5 */ /* 0x000fe4000f8e00ff */
[----:B------:R-:W-:-:S02]  /*2880*/  UISETP.GE.OR UP0, UPT, UR5, UR10, UP0 ;  /* 0x0000000a0500728c */ /* 0x000fc40008706670 */
        /* <DEDUP_REMOVED lines=19> */
.L_x_44:
[----:B------:R-:W2:Y:S02]  /*29c0*/  LDCU UR4, c[0x0][0xb30] ;  /* 0x00016600ff0477ac */ /* 0x000ea40008000800 */
[----:B--2---:R-:W-:-:S09]  /*29d0*/  UISETP.NE.AND UP0, UPT, UR4, 0x1, UPT ;  /* 0x000000010400788c */ /* 0x004fd2000bf05270 */
[----:B------:R-:W-:Y:S05]  /*29e0*/  BRA.U UP0, `(.L_x_45) ;  /* 0x0000000100447547 */ /* 0x000fea000b800000 */
[----:B------:R-:W2:Y:S01]  /*29f0*/  LDCU.128 UR8, c[0x0][0xb10] ;  /* 0x00016200ff0877ac */ /* 0x000ea20008000c00 */
[----:B------:R-:W4:Y:S01]  /*2a00*/  LDCU UR12, c[0x0][0xb0c] ;  /* 0x00016180ff0c77ac */ /* 0x000f220008000800 */
[----:B------:R-:W1:Y:S01]  /*2a10*/  LDCU UR13, c[0x0][0xb20] ;  /* 0x00016400ff0d77ac */ /* 0x000e620008000800 */
[----:B--2---:R-:W-:Y:S02]  /*2a20*/  UIMAD.WIDE.U32 UR6, UR53, UR8, URZ ;  /* 0x00000008350672a5 */ /* 0x004fe4000f8e00ff */
[----:B------:R-:W-:Y:S02]  /*2a30*/  UIMAD.WIDE.U32 UR4, UR45, UR11, URZ ;  /* 0x0000000b2d0472a5 */ /* 0x000fe4000f8e00ff */
[----:B----4-:R-:W-:Y:S02]  /*2a40*/  UISETP.NE.AND UP2, UPT, UR12, 0x1, UPT ;  /* 0x000000010c00788c */ /* 0x010fe4000bf45270 */
[----:B------:R-:W-:Y:S01]  /*2a50*/  UISETP.NE.AND UP0, UPT, UR10, 0x1, UPT ;  /* 0x000000010a00788c */ /* 0x000fe2000bf05270 */
[----:B------:R-:W-:-:S02]  /*2a60*/  UMOV UR6, UR7 ;  /* 0x0000000700067c82 */ /* 0x000fc40008000000 */
[----:B------:R-:W-:Y:S01]  /*2a70*/  UMOV UR4, UR5 ;  /* 0x0000000500047c82 */ /* 0x000fe20008000000 */
[----:B------:R-:W-:Y:S02]  /*2a80*/  USHF.R.U32.HI UR6, URZ, UR9, UR6 ;  /* 0x00000009ff067299 */ /* 0x000fe40008011606 */
[----:B-1----:R-:W-:Y:S02]  /*2a90*/  USHF.R.U32.HI UR4, URZ, UR13, UR4 ;  /* 0x0000000dff047299 */ /* 0x002fe40008011604 */
[----:B------:R-:W-:Y:S02]  /*2aa0*/  USEL UR5, UR53, UR6, !UP2 ;  /* 0x0000000635057287 */ /* 0x000fe4000d000000 */
[----:B------:R-:W-:-:S04]  /*2ab0*/  USEL UR4, UR45, UR4, !UP0 ;  /* 0x000000042d047287 */ /* 0x000fc8000c000000 */
[----:B------:R-:W-:Y:S02]  /*2ac0*/  UIADD3 UR6, UPT, UPT, UR5, -UR4, URZ ;  /* 0x8000000405067290 */ /* 0x000fe4000fffe0ff */
[----:B------:R-:W-:Y:S02]  /*2ad0*/  UIADD3 UR4, UPT, UPT, -UR5, UR4, URZ ;  /* 0x0000000405047290 */ /* 0x000fe4000fffe1ff */
[----:B------:R-:W-:Y:S02]  /*2ae0*/  UIMAD UR45, UR6, UR10, UR45 ;  /* 0x0000000a062d72a4 */ /* 0x000fe4000f8e022d */
[----:B------:R-:W-:-:S12]  /*2af0*/  UIMAD UR53, UR4, UR12, UR53 ;  /* 0x0000000c043572a4 */ /* 0x000fd8000f8e0235 */
.L_x_45:
[----:B------:R-:W-:Y:S01]  /*2b00*/  VIADD R11, R11, 0x1 ;  /* 0x000000010b0b7836 */ /* 0x000fe20000000000 */
[----:B------:R-:W-:Y:S02]  /*2b10*/  R2UR UR5, R59 ;  /* 0x000000003b0572ca */ /* 0x000fe400000e0000 */
[----:B------:R-:W-:Y:S02]  /*2b20*/  R2UR UR4, R58 ;  /* 0x000000003a0472ca */ /* 0x000fe400000e0000 */
[C---:B------:R-:W-:Y:S02]  /*2b30*/  ISETP.NE.AND P0, PT, R11.reuse, 0x2, PT ;  /* 0x000000020b00780c */ /* 0x040fe40003f05270 */
[----:B------:R-:W-:Y:S02]  /*2b40*/  PLOP3.LUT P2, PT, PT, PT, PT, 0x80, 0x8 ;  /* 0x000000000008781c */ /* 0x000fe40003f4f070 */
[----:B------:R-:W-:Y:S02]  /*2b50*/  SEL R3, RZ, 0x1, P0 ;  /* 0x00000001ff037807 */ /* 0x000fe40000000000 */
[----:B------:R-:W-:-:S02]  /*2b60*/  SEL R11, R11, RZ, P0 ;  /* 0x000000ff0b0b7207 */ /* 0x000fc40000000000 */
[----:B------:R-:W-:Y:S01]  /*2b70*/  LOP3.LUT R10, R10, R3, RZ, 0x3c, !PT ;  /* 0x000000030a0a7212 */ /* 0x000fe200078e3cff */
[----:B------:R-:W-:Y:S02]  /*2b80*/  UIADD3 UR16, UPT, UPT, UR53, UR5, URZ ;  /* 0x0000000535107290 */ /* 0x000fe4000fffe0ff */
[----:B------:R-:W-:Y:S01]  /*2b90*/  UIADD3 UR20, UPT, UPT, UR45, UR4, URZ ;  /* 0x000000042d147290 */ /* 0x000fe2000fffe0ff */
[----:B------:R-:W-:Y:S11]  /*2ba0*/  BRA.U UP1, `(.L_x_46) ;  /* 0xffffffed010c7547 */ /* 0x000ff6000b83ffff */
[----:B------:R-:W-:Y:S01]  /*2bb0*/  UIADD3 UR21, UPT, UPT, UR21, 0x10, URZ ;  /* 0x0000001015157890 */ /* 0x000fe2000fffe0ff */
[----:B------:R-:W-:-:S03]  /*2bc0*/  SHF.L.U32 R3, R12, 0x1f, RZ ;  /* 0x0000001f0c037819 */ /* 0x000fc600000006ff */
[----:B------:R-:W-:-:S09]  /*2bd0*/  ULEA UR4, UR23, UR21, 0x3 ;  /* 0x0000001517047291 */ /* 0x000fd2000f8e18ff */
[----:B------:R-:W2:Y:S02]  /*2be0*/  SYNCS.PHASECHK.TRANS64.TRYWAIT P0, [UR4], R3 ;  /* 0x00000003ff0075a7 */ /* 0x000ea40008001104 */
[----:B--2---:R-:W-:Y:S05]  /*2bf0*/  @!P0 BRA `(.L_x_47) ;  /* 0x0000006400648947 */ /* 0x004fea0003800000 */
.L_x_145:
[----:B------:R-:W-:-:S04]  /*2c00*/  UIADD3 UR4, UPT, UPT, UR23, 0x1, URZ ;  /* 0x0000000117047890 */ /* 0x000fc8000fffe0ff */
[----:B------:R-:W-:-:S04]  /*2c10*/  UISETP.NE.AND UP0, UPT, UR4, 0x2, UPT ;  /* 0x000000020400788c */ /* 0x000fc8000bf05270 */
[----:B------:R-:W-:Y:S02]  /*2c20*/  USEL UR5, URZ, 0x1, UP0 ;  /* 0x00000001ff057887 */ /* 0x000fe40008000000 */
[----:B------:R-:W-:-:S04]  /*2c30*/  USEL UR4, UR4, URZ, UP0 ;  /* 0x000000ff04047287 */ /* 0x000fc80008000000 */
[----:B------:R-:W-:Y:S01]  /*2c40*/  ULEA UR4, UR4, UR21, 0x3 ;  /* 0x0000001504047291 */ /* 0x000fe2000f8e18ff */
[----:B-1----:R-:W-:-:S04]  /*2c50*/  LOP3.LUT R3, R12, UR5, RZ, 0x3c, !PT ;  /* 0x000000050c037c12 */ /* 0x002fc8000f8e3cff */
[----:B------:R-:W-:Y:S01]  /*2c60*/  SHF.L.U32 R3, R3, 0x1f, RZ ;  /* 0x0000001f03037819 */ /* 0x000fe200000006ff */
[----:B------:R-:W-:-:S07]  /*2c70*/  IMAD.U32 R0, RZ, RZ, UR4 ;  /* 0x00000004ff007e24 */ /* 0x000fce000f8e00ff */
.L_x_48:
[----:B-1----:R1:W2:Y:S02]  /*2c80*/  SYNCS.PHASECHK.TRANS64.TRYWAIT P0, [R0+URZ], R3 ;  /* 0x00000003000075a7 */ /* 0x0022a400080011ff */
[----:B--2---:R-:W-:Y:S05]  /*2c90*/  @!P0 NANOSLEEP.SYNCS 0x989680 ;  /* 0x009896800000895d */ /* 0x004fea0003900000 */
[----:B------:R-:W2:Y:S02]  /*2ca0*/  @!P0 SYNCS.PHASECHK.TRANS64 P0, [R0+URZ], R3 ;  /* 0x00000003000085a7 */ /* 0x000ea400080010ff */
[----:B--2---:R-:W-:Y:S05]  /*2cb0*/  @P0 EXIT ;  /* 0x000000000000094d */ /* 0x004fea0003800000 */
[----:B------:R-:W-:Y:S05]  /*2cc0*/  BRA `(.L_x_48) ;  /* 0xfffffffc00ec7947 */ /* 0x000fea000383ffff */
.L_x_22:
[----:B------:R-:W-:-:S04]  /*2cd0*/  UISETP.NE.AND UP0, UPT, UR54, URZ, UPT ;  /* 0x000000ff3600728c */ /* 0x000fc8000bf05270 */
[----:B------:R-:W-:-:S09]  /*2ce0*/  UISETP.NE.OR UP0, UPT, UR17, 0x1, UP0 ;  /* 0x000000011100788c */ /* 0x000fd20008705670 */
[----:B------:R-:W-:Y:S05]  /*2cf0*/  BRA.U UP0, `(.L_x_49) ;  /* 0x0000000500487547 */ /* 0x000fea000b800000 */
[----:B------:R-:W-:Y:S01]  /*2d00*/  ISETP.GE.U32.AND P2, PT, R0, 0x2, PT ;  /* 0x000000020000780c */ /* 0x000fe20003f46070 */
[----:B------:R-:W-:Y:S01]  /*2d10*/  IMAD.MOV.U32 R12, RZ, RZ, 0x1 ;  /* 0x00000001ff0c7424 */ /* 0x000fe200078e00ff */
[----:B------:R-:W-:Y:S02]  /*2d20*/  CS2R R10, SRZ ;  /* 0x00000000000a7805 */ /* 0x000fe4000001ff00 */
[----:B------:R-:W-:Y:S01]  /*2d30*/  CS2R R8, SRZ ;  /* 0x0000000000087805 */ /* 0x000fe2000001ff00 */
[----:B------:R-:W-:Y:S01]  /*2d40*/  UMOV UR6, 0x400 ;  /* 0x0000040000067882 */ /* 0x000fe20000000000 */
[----:B------:R-:W-:Y:S01]  /*2d50*/  UMOV UR5, URZ ;  /* 0x000000ff00057c82 */ /* 0x000fe20008000000 */
[----:B------:R-:W-:-:S12]  /*2d60*/  ULEA UR6, UR54, UR6, 0x18 ;  /* 0x0000000636067291 */ /* 0x000fd8000f8ec0ff */
.L_x_53:
[----:B------:R-:W-:Y:S02]  /*2d70*/  LEA R2, R8, UR6, 0x3 ;  /* 0x0000000608027c11 */ /* 0x000fe4000f8e18ff */
[----:B------:R-:W-:-:S03]  /*2d80*/  SHF.L.U32 R5, R9, 0x1f, RZ ;  /* 0x0000001f09057819 */ /* 0x000fc600000006ff */
[----:B------:R-:W-:Y:S01]  /*2d90*/  VIADD R4, R2, 0xe0 ;  /* 0x000000e002047836 */ /* 0x000fe20000000000 */
[----:B------:R-:W1:Y:S02]  /*2da0*/  SYNCS.PHASECHK.TRANS64.TRYWAIT P0, [R2+URZ+0xd0], R5 ;  /* 0x0000d005020075a7 */ /* 0x000e6400080011ff */
[----:B-1----:R-:W-:Y:S05]  /*2db0*/  @!P0 BRA `(.L_x_50) ;  /* 0x00000064000c8947 */ /* 0x002fea0003800000 */
.L_x_146:
[----:B------:R-:W-:Y:S01]  /*2dc0*/  ULEA UR4, UR5, UR6, 0x3 ;  /* 0x0000000605047291 */ /* 0x000fe2000f8e18ff */
[----:B------:R-:W-:Y:S02]  /*2dd0*/  PRMT R4, RZ, 0x654, R4 ;  /* 0x00000654ff047816 */ /* 0x000fe40000000004 */
[----:B-1----:R-:W-:Y:S01]  /*2de0*/  SHF.L.U32 R5, R12, 0x1f, RZ ;  /* 0x0000001f0c057819 */ /* 0x002fe200000006ff */
[----:B------:R-:W-:Y:S01]  /*2df0*/  UIADD3 UR7, UPT, UPT, UR4, 0x70, URZ ;  /* 0x0000007004077890 */ /* 0x000fe2000fffe0ff */
[----:B------:R1:W-:Y:S05]  /*2e00*/  SYNCS.ARRIVE.TRANS64.RED.A1T0 RZ, [R4+URZ], RZ ;  /* 0x000000ff04ff79a7 */ /* 0x0003ea00081004ff */
[----:B------:R-:W-:Y:S01]  /*2e10*/  IMAD.U32 R7, RZ, RZ, UR7 ;  /* 0x00000007ff077e24 */ /* 0x000fe2000f8e00ff */
[----:B------:R-:W2:Y:S04]  /*2e20*/  SYNCS.PHASECHK.TRANS64.TRYWAIT P0, [UR4+0x80], R5 ;  /* 0x00008005ff0075a7 */ /* 0x000ea80008001104 */
[----:B------:R-:W-:Y:S01]  /*2e30*/  PRMT R6, R0, 0x654, R7 ;  /* 0x0000065400067816 */ /* 0x000fe20000000007 */
[----:B-1----:R-:W-:Y:S01]  /*2e40*/  @!P2 IMAD.MOV.U32 R4, RZ, RZ, 0x10 ;  /* 0x00000010ff04a424 */ /* 0x002fe200078e00ff */
[----:B--2---:R-:W-:Y:S06]  /*2e50*/  @!P0 BRA `(.L_x_51) ;  /* 0x0000006000f88947 */ /* 0x004fec0003800000 */
.L_x_148:
[----:B------:R-:W-:Y:S01]  /*2e60*/  ULEA UR8, UR5, UR6, 0x4 ;  /* 0x0000000605087291 */ /* 0x000fe2000f8e20ff */
[----:B------:R-:W-:Y:S01]  /*2e70*/  SEL R3, R6, R3, !P2 ;  /* 0x0000000306037207 */ /* 0x000fe20005000000 */
[----:B------:R-:W-:Y:S01]  /*2e80*/  UIADD3 UR9, UPT, UPT, UR4, 0x70, URZ ;  /* 0x0000007004097890 */ /* 0x000fe2000fffe0ff */
[----:B-1----:R-:W-:Y:S01]  /*2e90*/  LEA R2, R11, UR6, 0x3 ;  /* 0x000000060b027c11 */ /* 0x002fe2000f8e18ff */
[----:B------:R-:W-:Y:S01]  /*2ea0*/  UIADD3 UR8, UPT, UPT, UR8, 0x100, URZ ;  /* 0x0000010008087890 */ /* 0x000fe2000fffe0ff */
[----:B------:R-:W-:Y:S01]  /*2eb0*/  SHF.L.U32 R5, R10, 0x1f, RZ ;  /* 0x0000001f0a057819 */ /* 0x000fe200000006ff */
[----:B------:R1:W-:Y:S01]  /*2ec0*/  @!P2 SYNCS.ARRIVE.TRANS64.RED RZ, [R3+URZ], R4 ;  /* 0x0000000403ffa9a7 */ /* 0x0003e200080004ff */
[----:B------:R-:W-:Y:S01]  /*2ed0*/  UIADD3 UR4, UPT, UPT, UR5, 0x1, URZ ;  /* 0x0000000105047890 */ /* 0x000fe2000fffe0ff */
[----:B------:R-:W-:-:S03]  /*2ee0*/  VIADD R8, R8, 0x1 ;  /* 0x0000000108087836 */ /* 0x000fc60000000000 */
[----:B------:R-:W-:Y:S02]  /*2ef0*/  UISETP.NE.AND UP0, UPT, UR4, 0x2, UPT ;  /* 0x000000020400788c */ /* 0x000fe4000bf05270 */
[----:B------:R-:W-:Y:S06]  /*2f00*/  UGETNEXTWORKID.BROADCAST [UR8], [UR9] ;  /* 0x00000000080073ca */ /* 0x000fec0008000100 */
[----:B------:R-:W-:Y:S01]  /*2f10*/  USEL UR7, URZ, 0x1, UP0 ;  /* 0x00000001ff077887 */ /* 0x000fe20008000000 */
[----:B------:R-:W-:Y:S01]  /*2f20*/  ISETP.NE.AND P0, PT, R8, 0x2, PT ;  /* 0x000000020800780c */ /* 0x000fe20003f05270 */
[----:B------:R-:W-:Y:S01]  /*2f30*/  USEL UR5, UR4, URZ, UP0 ;  /* 0x000000ff04057287 */ /* 0x000fe20008000000 */
[----:B------:R-:W2:Y:S03]  /*2f40*/  SYNCS.PHASECHK.TRANS64.TRYWAIT P1, [R2+URZ+0x70], R5 ;  /* 0x00007005020075a7 */ /* 0x000ea600080211ff */
[----:B------:R-:W-:Y:S01]  /*2f50*/  LOP3.LUT R12, R12, UR7, RZ, 0x3c, !PT ;  /* 0x000000070c0c7c12 */ /* 0x000fe2000f8e3cff */
[----:B-12---:R-:W-:Y:S07]  /*2f60*/  @!P1 BRA `(.L_x_52) ;  /* 0x0000006000cc9947 */ /* 0x006fee0003800000 */
.L_x_149:
[C---:B------:R-:W-:Y:S01]  /*2f70*/  LEA R4, R11.reuse, UR6, 0x4 ;  /* 0x000000060b047c11 */ /* 0x040fe2000f8e20ff */
[----:B-1----:R-:W-:Y:S01]  /*2f80*/  VIADD R2, R2, 0x80 ;  /* 0x0000008002027836 */ /* 0x002fe20000000000 */
[----:B------:R-:W-:Y:S01]  /*2f90*/  SEL R8, R8, RZ, P0 ;  /* 0x000000ff08087207 */ /* 0x000fe20000000000 */
[----:B------:R-:W-:-:S03]  /*2fa0*/  VIADD R11, R11, 0x1 ;  /* 0x000000010b0b7836 */ /* 0x000fc60000000000 */
[----:B------:R-:W1:Y:S01]  /*2fb0*/  LDS.128 R4, [R4+0x100] ;  /* 0x0001000004047984 */ /* 0x000e620000000c00 */
[----:B------:R-:W-:Y:S02]  /*2fc0*/  PRMT R2, RZ, 0x654, R2 ;  /* 0x00000654ff027816 */ /* 0x000fe40000000002 */
[C---:B------:R-:W-:Y:S01]  /*2fd0*/  ISETP.NE.AND P1, PT, R11.reuse, 0x2, PT ;  /* 0x000000020b00780c */ /* 0x040fe20003f25270 */
[----:B------:R-:W-:Y:S01]  /*2fe0*/  @!PT LDS RZ, [RZ] ;  /* 0x00000000fffff984 */ /* 0x000fe20000000800 */
[----:B------:R-:W-:Y:S01]  /*2ff0*/  @!PT LDS RZ, [RZ] ;  /* 0x00000000fffff984 */ /* 0x000fe20000000800 */
[----:B------:R-:W-:Y:S01]  /*3000*/  @!PT LDS RZ, [RZ] ;  /* 0x00000000fffff984 */ /* 0x000fe20000000800 */
[----:B------:R-:W-:Y:S01]  /*3010*/  @!PT LDS RZ, [RZ] ;  /* 0x00000000fffff984 */ /* 0x000fe20000000800 */
[----:B------:R2:W-:Y:S06]  /*3020*/  MEMBAR.ALL.CTA ;  /* 0x0000000000007992 */ /* 0x0005ec0000008000 */
[----:B--2---:R-:W2:Y:S01]  /*3030*/  FENCE.VIEW.ASYNC.S ;  /* 0x00000000000073c6 */ /* 0x004ea20000000000 */
[----:B------:R-:W-:Y:S01]  /*3040*/  SEL R11, R11, RZ, P1 ;  /* 0x000000ff0b0b7207 */ /* 0x000fe20000800000 */
[----:B--2---:R2:W-:Y:S01]  /*3050*/  SYNCS.ARRIVE.TRANS64.RED.A1T0 RZ, [R2+URZ], RZ ;  /* 0x000000ff02ff79a7 */ /* 0x0045e200081004ff */
[----:B-1----:R-:W-:-:S02]  /*3060*/  LOP3.LUT P3, RZ, R6, 0x1, RZ, 0xc0, !PT ;  /* 0x0000000106ff7812 */ /* 0x002fc4000786c0ff */
[----:B------:R-:W-:-:S04]  /*3070*/  SEL R5, RZ, 0x1, P1 ;  /* 0x00000001ff057807 */ /* 0x000fc80000800000 */
[----:B------:R-:W-:Y:S02]  /*3080*/  LOP3.LUT R10, R10, R5, RZ, 0x3c, !PT ;  /* 0x000000050a0a7212 */ /* 0x000fe400078e3cff */
[----:B--2---:R-:W-:-:S04]  /*3090*/  SEL R2, RZ, 0x1, P0 ;  /* 0x00000001ff027807 */ /* 0x004fc80000000000 */
[----:B------:R-:W-:Y:S01]  /*30a0*/  LOP3.LUT R9, R9, R2, RZ, 0x3c, !PT ;  /* 0x0000000209097212 */ /* 0x000fe200078e3cff */
[----:B------:R-:W-:Y:S06]  /*30b0*/  @P3 BRA `(.L_x_53) ;  /* 0xfffffffc002c3947 */ /* 0x000fec000383ffff */
[----:B------:R-:W-:Y:S01]  /*30c0*/  ULEA UR4, UR5, UR6, 0x3 ;  /* 0x0000000605047291 */ /* 0x000fe2000f8e18ff */
[----:B------:R-:W-:-:S08]  /*30d0*/  SHF.L.U32 R3, R12, 0x1f, RZ ;  /* 0x0000001f0c037819 */ /* 0x000fd000000006ff */
[----:B------:R-:W1:Y:S02]  /*30e0*/  SYNCS.PHASECHK.TRANS64 P0, [UR4+0x80], R3 ;  /* 0x00008003ff0075a7 */ /* 0x000e640008001004 */
[----:B-1----:R-:W-:Y:S05]  /*30f0*/  @P0 BRA `(.L_x_54) ;  /* 0x0000000000080947 */ /* 0x002fea0003800000 */
[----:B------:R-:W1:Y:S02]  /*3100*/  SYNCS.PHASECHK.TRANS64.TRYWAIT P0, [UR4+0x80], R3 ;  /* 0x00008003ff0075a7 */ /* 0x000e640008001104 */
[----:B-1----:R-:W-:Y:S05]  /*3110*/  @!P0 BRA `(.L_x_55) ;  /* 0x0000006000748947 */ /* 0x002fea0003800000 */
.L_x_54:
[----:B------:R-:W-:-:S04]  /*3120*/  UIADD3 UR7, UPT, UPT, UR5, 0x1, URZ ;  /* 0x0000000105077890 */ /* 0x000fc8000fffe0ff */
[----:B------:R-:W-:-:S04]  /*3130*/  UISETP.NE.AND UP0, UPT, UR7, 0x2, UPT ;  /* 0x000000020700788c */ /* 0x000fc8000bf05270 */
[----:B------:R-:W-:Y:S02]  /*3140*/  USEL UR8, URZ, 0x1, UP0 ;  /* 0x00000001ff087887 */ /* 0x000fe40008000000 */
[----:B------:R-:W-:-:S04]  /*3150*/  USEL UR7, UR7, URZ, UP0 ;  /* 0x000000ff07077287 */ /* 0x000fc80008000000 */
[----:B------:R-:W-:Y:S01]  /*3160*/  ULEA UR7, UR7, UR6, 0x3 ;  /* 0x0000000607077291 */ /* 0x000fe2000f8e18ff */
[----:B-1----:R-:W-:-:S04]  /*3170*/  LOP3.LUT R3, R12, UR8, RZ, 0x3c, !PT ;  /* 0x000000080c037c12 */ /* 0x002fc8000f8e3cff */
[----:B------:R-:W-:-:S04]  /*3180*/  SHF.L.U32 R0, R3, 0x1f, RZ ;  /* 0x0000001f03007819 */ /* 0x000fc800000006ff */
[----:B------:R-:W1:Y:S02]  /*3190*/  SYNCS.PHASECHK.TRANS64 P0, [UR7+0x80], R0 ;  /* 0x00008000ff0075a7 */ /* 0x000e640008001007 */
[----:B-1----:R-:W-:Y:S05]  /*31a0*/  @P0 EXIT ;  /* 0x000000000000094d */ /* 0x002fea0003800000 */
[----:B------:R-:W-:Y:S02]  /*31b0*/  SHF.L.U32 R3, R3, 0x1f, RZ ;  /* 0x0000001f03037819 */ /* 0x000fe400000006ff */
[----:B------:R-:W-:-:S07]  /*31c0*/  MOV R0, UR7 ;  /* 0x0000000700007c02 */ /* 0x000fce0008000f00 */
.L_x_56:
[----:B-1----:R1:W2:Y:S02]  /*31d0*/  SYNCS.PHASECHK.TRANS64.TRYWAIT P0, [R0+URZ+0x80], R3 ;  /* 0x00008003000075a7 */ /* 0x0022a400080011ff */
[----:B--2---:R-:W-:Y:S05]  /*31e0*/  @!P0 NANOSLEEP.SYNCS 0x989680 ;  /* 0x009896800000895d */ /* 0x004fea0003900000 */
[----:B------:R-:W2:Y:S02]  /*31f0*/  @!P0 SYNCS.PHASECHK.TRANS64 P0, [R0+URZ+0x80], R3 ;  /* 0x00008003000085a7 */ /* 0x000ea400080010ff */
[----:B--2---:R-:W-:Y:S05]  /*3200*/  @P0 EXIT ;  /* 0x000000000000094d */ /* 0x004fea0003800000 */
[----:B------:R-:W-:Y:S05]  /*3210*/  BRA `(.L_x_56) ;  /* 0xfffffffc00ec7947 */ /* 0x000fea000383ffff */
.L_x_49:
[----:B------:R-:W-:Y:S05]  /*3220*/  BRA.U UP4, `(.L_x_57) ;  /* 0x0000001104ec7547 */ /* 0x000fea000b800000 */
[----:B------:R-:W-:Y:S01]  /*3230*/  UMOV UR4, 0x40 ;  /* 0x0000004000047882 */ /* 0x000fe20000000000 */
[----:B------:R-:W-:Y:S01]  /*3240*/  NOP ;  /* 0x0000000000007918 */ /* 0x000fe20000000000 */
[----:B------:R-:W-:Y:S01]  /*3250*/  ULEA UR5, UR54, UR4, 0x18 ;  /* 0x0000000436057291 */ /* 0x000fe2000f8ec0ff */
[----:B------:R-:W-:Y:S02]  /*3260*/  UMOV UR6, 0x400 ;  /* 0x0000040000067882 */ /* 0x000fe40000000000 */
[----:B------:R-:W-:-:S06]  /*3270*/  ULEA UR6, UR54, UR6, 0x18 ;  /* 0x0000000636067291 */ /* 0x000fcc000f8ec0ff */
[----:B------:R-:W1:Y:S02]  /*3280*/  LDS.U8 R0, [UR5+0x1c] ;  /* 0x00001c05ff007984 */ /* 0x000e640008000000 */
[----:B-1----:R-:W-:-:S13]  /*3290*/  ISETP.NE.AND P0, PT, R0, RZ, PT ;  /* 0x000000ff0000720c */ /* 0x002fda0003f05270 */
[----:B------:R-:W-:Y:S05]  /*32a0*/  @P0 BRA `(.L_x_58) ;  /* 0x0000000000580947 */ /* 0x000fea0003800000 */
[----:B------:R-:W-:-:S13]  /*32b0*/  ELECT P0, URZ, PT ;  /* 0x0000000000ff782f */ /* 0x000fda0003800000 */
[----:B------:R-:W-:Y:S05]  /*32c0*/  @!P0 BRA `(.L_x_59) ;  /* 0x0000000000608947 */ /* 0x000fea0003800000 */
[----:B------:R-:W-:Y:S01]  /*32d0*/  UMOV UR4, 0x10 ;  /* 0x0000001000047882 */ /* 0x000fe20000000000 */
[----:B------:R-:W-:Y:S01]  /*32e0*/  HFMA2 R0, -RZ, RZ, 0, 5.9604644775390625e-08 ;  /* 0x00000001ff007431 */ /* 0x000fe200000001ff */
[----:B------:R-:W-:-:S03]  /*32f0*/  MOV R3, 0xffff ;  /* 0x0000ffff00037802 */ /* 0x000fc60000000f00 */
[----:B------:R-:W-:Y:S04]  /*3300*/  DEPBAR.LE SB1, 0x36 ;  /* 0x00009d800000791a */ /* 0x000fe80000000000 */
[----:B------:R-:W1:Y:S02]  /*3310*/  UTCATOMSWS.FIND_AND_SET.ALIGN UP0, UR4, UR4 ;  /* 0x00000004000475e3 */ /* 0x000e640008000800 */
[----:B-1----:R-:W-:Y:S01]  /*3320*/  MOV R4, UR4 ;  /* 0x0000000400047c02 */ /* 0x002fe20008000f00 */
[----:B------:R-:W-:Y:S06]  /*3330*/  BRA.U UP0, `(.L_x_60) ;  /* 0x0000000100187547 */ /* 0x000fec000b800000 */
.L_x_61:
[----:B------:R-:W-:Y:S05]  /*3340*/  NANOSLEEP 0x64 ;  /* 0x000000640000795d */ /* 0x000fea0003800000 */
[----:B------:R-:W-:-:S05]  /*3350*/  UMOV UR4, 0x10 ;  /* 0x0000001000047882 */ /* 0x000fca0000000000 */
[----:B------:R-:W-:Y:S04]  /*3360*/  DEPBAR.LE SB1, 0x36 ;  /* 0x00009d800000791a */ /* 0x000fe80000000000 */
[----:B------:R-:W1:Y:S02]  /*3370*/  UTCATOMSWS.FIND_AND_SET.ALIGN UP0, UR4, UR4 ;  /* 0x00000004000475e3 */ /* 0x000e640008000800 */
[----:B-1----:R-:W-:Y:S01]  /*3380*/  MOV R4, UR4 ;  /* 0x0000000400047c02 */ /* 0x002fe20008000f00 */
[----:B------:R-:W-:Y:S05]  /*3390*/  BRA.U !UP0, `(.L_x_61) ;  /* 0xfffffffd08e87547 */ /* 0x000fea000b83ffff */
.L_x_60:
[-C--:B------:R-:W-:Y:S02]  /*33a0*/  SHF.L.U32 R3, R3, R4.reuse, RZ ;  /* 0x0000000403037219 */ /* 0x080fe400000006ff */
[----:B------:R-:W-:Y:S01]  /*33b0*/  SHF.L.U32 R0, R0, R4, RZ ;  /* 0x0000000400007219 */ /* 0x000fe200000006ff */
[----:B------:R-:W-:Y:S02]  /*33c0*/  IMAD.SHL.U32 R4, R4, 0x20, RZ ;  /* 0x0000002004047824 */ /* 0x000fe400078e00ff */
[----:B------:R1:W-:Y:S04]  /*33d0*/  ATOMS.OR RZ, [UR5+0x14], R3 ;  /* 0x00001403ffff798c */ /* 0x0003e8000b000005 */
[----:B------:R1:W-:Y:S04]  /*33e0*/  ATOMS.OR RZ, [UR5+0x18], R0 ;  /* 0x00001800ffff798c */ /* 0x0003e8000b000005 */
[----:B------:R1:W-:Y:S01]  /*33f0*/  STS [UR6+0x120], R4 ;  /* 0x00012004ff007988 */ /* 0x0003e20008000806 */
[----:B------:R-:W-:Y:S05]  /*3400*/  BRA `(.L_x_59) ;  /* 0x0000000000107947 */ /* 0x000fea0003800000 */
.L_x_58:
[----:B------:R-:W-:Y:S02]  /*3410*/  MOV R0, 0xffffffff ;  /* 0xffffffff00007802 */ /* 0x000fe40000000f00 */
[----:B------:R-:W-:-:S03]  /*3420*/  MOV R4, 0x3450 ;  /* 0x0000345000047802 */ /* 0x000fc60000000f00 */
[----:B------:R1:W-:Y:S04]  /*3430*/  STS [UR6+0x120], R0 ;  /* 0x00012000ff007988 */ /* 0x0003e80008000806 */
[----:B-1---5:R-:W-:Y:S05]  /*3440*/  CALL.REL.NOINC `($__internal_1_$__cuda_sm10x_tcgen05_guardrail_trap_phase_invalid_during_alloc) ;  /* 0x0000006400c47944 */ /* 0x022fea0003c00000 */
.L_x_59:
[----:B------:R-:W-:Y:S05]  /*3450*/  WARPSYNC.ALL ;  /* 0x0000000000007948 */ /* 0x000fea0003800000 */
[----:B------:R-:W2:Y:S01]  /*3460*/  S2UR UR4, SR_CgaCtaId ;  /* 0x00000000000479c3 */ /* 0x000ea20000008800 */
[----:B------:R-:W-:Y:S01]  /*3470*/  UMOV UR70, 0x400 ;  /* 0x0000040000467882 */ /* 0x000fe20000000000 */
[----:B------:R-:W-:-:S06]  /*3480*/  NOP ;  /* 0x0000000000007918 */ /* 0x000fcc0000000000 */
[----:B------:R-:W-:Y:S06]  /*3490*/  BAR.ARV 0x6, 0xa0 ;  /* 0x0182800000007b1d */ /* 0x000fec0000002000 */
[----:B------:R-:W3:Y:S01]  /*34a0*/  LDCU UR7, c[0x0][0x38c] ;  /* 0x00007180ff0777ac */ /* 0x000ee20008000800 */
[----:B------:R-:W-:Y:S01]  /*34b0*/  LOP3.LUT R2, R2, 0xffff, RZ, 0xc0, !PT ;  /* 0x0000ffff02027812 */ /* 0x000fe200078ec0ff */
[----:B------:R-:W-:Y:S01]  /*34c0*/  HFMA2 R11, -RZ, RZ, 0, 5.9604644775390625e-08 ;  /* 0x00000001ff0b7431 */ /* 0x000fe200000001ff */
[----:B------:R-:W-:Y:S01]  /*34d0*/  MOV R10, RZ ;  /* 0x000000ff000a7202 */ /* 0x000fe20000000f00 */
[----:B------:R-:W4:Y:S01]  /*34e0*/  LDCU UR8, c[0x0][0x38c] ;  /* 0x00007180ff0877ac */ /* 0x000f220008000800 */
[----:B------:R-:W-:-:S02]  /*34f0*/  R2UR UR72, R2 ;  /* 0x00000000024872ca */ /* 0x000fc400000e0000 */
[----:B------:R-:W-:Y:S01]  /*3500*/  CS2R R8, SRZ ;  /* 0x0000000000087805 */ /* 0x000fe2000001ff00 */
[----:B------:R-:W-:Y:S01]  /*3510*/  UMOV UR75, URZ ;  /* 0x000000ff004b7c82 */ /* 0x000fe20008000000 */
[----:B------:R-:W-:Y:S01]  /*3520*/  UMOV UR9, URZ ;  /* 0x000000ff00097c82 */ /* 0x000fe20008000000 */
[----:B--2---:R-:W-:Y:S01]  /*3530*/  ULEA UR70, UR4, UR70, 0x18 ;  /* 0x0000004604467291 */ /* 0x004fe2000f8ec0ff */
[----:B------:R-:W-:Y:S01]  /*3540*/  UMOV UR76, 0x0 ;  /* 0x00000000004c7882 */ /* 0x000fe20000000000 */
[----:B------:R-:W-:Y:S02]  /*3550*/  UMOV UR77, 0x8100910 ;  /* 0x08100910004d7882 */ /* 0x000fe40000000000 */
[----:B------:R-:W-:Y:S02]  /*3560*/  UIADD3 UR6, UPT, UPT, UR70, 0x8400, URZ ;  /* 0x0000840046067890 */ /* 0x000fe4000fffe0ff */
[----:B------:R-:W-:Y:S02]  /*3570*/  UIADD3 UR5, UPT, UPT, UR70, 0x28400, URZ ;  /* 0x0002840046057890 */ /* 0x000fe4000fffe0ff */
[----:B---3--:R-:W-:Y:S01]  /*3580*/  UIADD3 UR7, UPT, UPT, UR7, 0x7f, URZ ;  /* 0x0000007f07077890 */ /* 0x008fe2000fffe0ff */
[----:B-1----:R-:W1:Y:S01]  /*3590*/  LDS R0, [UR70+0x120] ;  /* 0x00012046ff007984 */ /* 0x002e620008000800 */
[----:B------:R-:W-:-:S02]  /*35a0*/  USHF.R.U32.HI UR6, URZ, 0x4, UR6 ;  /* 0x00000004ff067899 */ /* 0x000fc40008011606 */
[----:B------:R-:W-:Y:S02]  /*35b0*/  USHF.R.S32.HI UR4, URZ, 0x1f, UR7 ;  /* 0x0000001fff047899 */ /* 0x000fe40008011407 */
[----:B------:R-:W-:Y:S02]  /*35c0*/  USHF.R.U32.HI UR5, URZ, 0x4, UR5 ;  /* 0x00000004ff057899 */ /* 0x000fe40008011605 */
[----:B------:R-:W-:Y:S02]  /*35d0*/  ULEA.HI UR4, UR4, UR7, URZ, 0x7 ;  /* 0x0000000704047291 */ /* 0x000fe4000f8f38ff */
[----:B------:R-:W-:Y:S02]  /*35e0*/  ULOP3.LUT UR6, UR6, 0x3fff, URZ, 0xc0, !UPT ;  /* 0x00003fff06067892 */ /* 0x000fe4000f8ec0ff */
[----:B------:R-:W-:Y:S02]  /*35f0*/  USHF.R.S32.HI UR10, URZ, 0x7, UR4 ;  /* 0x00000007ff0a7899 */ /* 0x000fe40008011404 */
[----:B------:R-:W-:-:S02]  /*3600*/  ULOP3.LUT UR5, UR5, 0x3fff, URZ, 0xc0, !UPT ;  /* 0x00003fff05057892 */ /* 0x000fc4000f8ec0ff */
[----:B------:R-:W-:Y:S02]  /*3610*/  UISETP.LT.AND UP0, UPT, UR10, 0x1, UPT ;  /* 0x000000010a00788c */ /* 0x000fe4000bf01270 */
[----:B------:R-:W-:Y:S01]  /*3620*/  IMAD.U32 R12, RZ, RZ, UR10 ;  /* 0x0000000aff0c7e24 */ /* 0x000fe2000f8e00ff */
[----:B------:R-:W-:Y:S02]  /*3630*/  ULOP3.LUT UR73, UR6, 0x10000, URZ, 0xfc, !UPT ;  /* 0x0001000006497892 */ /* 0x000fe4000f8efcff */
[----:B------:R-:W-:Y:S02]  /*3640*/  USEL UR4, UR10, 0x1, !UP0 ;  /* 0x000000010a047887 */ /* 0x000fe4000c000000 */
[----:B------:R-:W-:Y:S02]  /*3650*/  ULOP3.LUT UR74, UR5, 0x10000, URZ, 0xfc, !UPT ;  /* 0x00010000054a7892 */ /* 0x000fe4000f8efcff */
[----:B------:R-:W-:Y:S02]  /*3660*/  UIADD3 UR4, UPT, UPT, -UR4, URZ, URZ ;  /* 0x000000ff04047290 */ /* 0x000fe4000fffe1ff */
[----:B----4-:R-:W-:-:S04]  /*3670*/  UISETP.GE.AND UP4, UPT, UR8, 0x1, UPT ;  /* 0x000000010800788c */ /* 0x010fc8000bf86270 */
[----:B------:R-:W-:Y:S01]  /*3680*/  IMAD.U32 R14, RZ, RZ, UR4 ;  /* 0x00000004ff0e7e24 */ /* 0x000fe2000f8e00ff */
[----:B-1----:R-:W-:-:S13]  /*3690*/  R2UR UR7, R0 ;  /* 0x00000000000772ca */ /* 0x002fda00000e0000 */
[----:B------:R-:W-:-:S07]  /*36a0*/  IMAD.U32 R15, RZ, RZ, UR7 ;  /* 0x00000007ff0f7e24 */ /* 0x000fce000f8e00ff */
.L_x_68:
[----:B------:R-:W-:Y:S02]  /*36b0*/  LEA R0, R10, UR70, 0x3 ;  /* 0x000000460a007c11 */ /* 0x000fe4000f8e18ff */
[----:B------:R-:W-:Y:S02]  /*36c0*/  SHF.L.U32 R5, R9, 0x1f, RZ ;  /* 0x0000001f09057819 */ /* 0x000fe400000006ff */
[----:B------:R-:W-:Y:S01]  /*36d0*/  PLOP3.LUT P0, PT, PT, PT, UP4, 0x80, 0x8 ;  /* 0x000000000008781c */ /* 0x000fe20003f0f048 */
[----:B------:R-:W-:Y:S01]  /*36e0*/  VIADD R3, R0, 0x80 ;  /* 0x0000008000037836 */ /* 0x000fe20000000000 */
[----:B-1----:R-:W1:Y:S02]  /*36f0*/  SYNCS.PHASECHK.TRANS64.TRYWAIT P1, [R0+URZ+0x70], R5 ;  /* 0x00007005000075a7 */ /* 0x002e6400080211ff */
[----:B-1----:R-:W-:Y:S09]  /*3700*/  @!P1 BRA `(.L_x_62) ;  /* 0x0000005c00109947 */ /* 0x002ff20003800000 */
.L_x_151:
[----:B------:R-:W-:Y:S01]  /*3710*/  LEA R4, R10, UR70, 0x4 ;  /* 0x000000460a047c11 */ /* 0x000fe2000f8e20ff */
[----:B------:R-:W-:Y:S01]  /*3720*/  @UP4 ULEA UR4, UR9, UR70, 0x3 ;  /* 0x0000004609044291 */ /* 0x000fe2000f8e18ff */
[----:B------:R-:W-:Y:S01]  /*3730*/  PLOP3.LUT P2, PT, PT, PT, PT, 0x80, 0x8 ;  /* 0x000000000008781c */ /* 0x000fe20003f4f070 */
[----:B------:R-:W-:Y:S01]  /*3740*/  ULEA UR6, UR75, UR70, 0x3 ;  /* 0x000000464b067291 */ /* 0x000fe2000f8e18ff */
[----:B------:R-:W-:Y:S02]  /*3750*/  PRMT R3, RZ, 0x654, R3 ;  /* 0x00000654ff037816 */ /* 0x000fe40000000003 */
[----:B-1----:R-:W1:Y:S01]  /*3760*/  LDS.128 R4, [R4+0x100] ;  /* 0x0001000004047984 */ /* 0x002e620000000c00 */
[----:B------:R-:W-:Y:S02]  /*3770*/  @P0 SHF.L.U32 R2, R8, 0x1f, RZ ;  /* 0x0000001f08020819 */ /* 0x000fe400000006ff */
[----:B------:R-:W-:Y:S01]  /*3780*/  SHF.L.U32 R0, R11, 0x1f, RZ ;  /* 0x0000001f0b007819 */ /* 0x000fe200000006ff */
[----:B------:R-:W-:Y:S01]  /*3790*/  @!PT LDS RZ, [RZ] ;  /* 0x00000000fffff984 */ /* 0x000fe20000000800 */
[----:B------:R-:W-:Y:S01]  /*37a0*/  @!PT LDS RZ, [RZ] ;  /* 0x00000000fffff984 */ /* 0x000fe20000000800 */
[----:B------:R-:W-:Y:S01]  /*37b0*/  @!PT LDS RZ, [RZ] ;  /* 0x00000000fffff984 */ /* 0x000fe20000000800 */
[----:B------:R-:W-:Y:S01]  /*37c0*/  @!PT LDS RZ, [RZ] ;  /* 0x00000000fffff984 */ /* 0x000fe20000000800 */
[----:B------:R2:W-:Y:S06]  /*37d0*/  MEMBAR.ALL.CTA ;  /* 0x0000000000007992 */ /* 0x0005ec0000008000 */
[----:B--2---:R-:W2:Y:S01]  /*37e0*/  FENCE.VIEW.ASYNC.S ;  /* 0x00000000000073c6 */ /* 0x004ea20000000000 */
[----:B------:R-:W-:Y:S01]  /*37f0*/  R2UR UR5, R15 ;  /* 0x000000000f0572ca */ /* 0x000fe200000e0000 */
[----:B------:R-:W-:-:S12]  /*3800*/  IMAD.U32 R13, RZ, RZ, UR6 ;  /* 0x00000006ff0d7e24 */ /* 0x000fd8000f8e00ff */
[----:B------:R-:W-:Y:S01]  /*3810*/  ULEA UR8, UR75, UR5, 0x6 ;  /* 0x000000054b087291 */ /* 0x000fe2000f8e30ff */
[----:B--2---:R2:W-:Y:S01]  /*3820*/  SYNCS.ARRIVE.TRANS64.RED.A1T0 RZ, [R3+URZ], RZ ;  /* 0x000000ff03ff79a7 */ /* 0x0045e200081004ff */
[----:B------:R2:W3:Y:S01]  /*3830*/  @P0 SYNCS.PHASECHK.TRANS64.TRYWAIT P2, [UR4], R2 ;  /* 0x00000002ff0005a7 */ /* 0x0004e20008041104 */
[----:B-1----:R-:W-:Y:S01]  /*3840*/  LOP3.LUT P1, RZ, R6, 0x1, RZ, 0xc0, !PT ;  /* 0x0000000106ff7812 */ /* 0x002fe2000782c0ff */
[----:B------:R-:W1:Y:S02]  /*3850*/  SYNCS.PHASECHK.TRANS64.TRYWAIT P0, [UR6+0xb0], R0 ;  /* 0x0000b000ff0075a7 */ /* 0x000e640008001106 */
[----:B-123--:R-:W-:Y:S10]  /*3860*/  @!P0 BRA `(.L_x_63) ;  /* 0x0000005800cc8947 */ /* 0x00eff40003800000 */
.L_x_153:
[----:B------:R-:W-:Y:S01]  /*3870*/  IADD3 R10, PT, PT, R10, 0x1, RZ ;  /* 0x000000010a0a7810 */ /* 0x000fe20007ffe0ff */
[----:B------:R-:W-:Y:S06]  /*3880*/  BRA.U !UP4, `(.L_x_64) ;  /* 0x000000050cec7547 */ /* 0x000fec000b800000 */
[----:B------:R-:W-:Y:S01]  /*3890*/  R2UR UR69, R14 ;  /* 0x000000000e4572ca */ /* 0x000fe200000e0000 */
[----:B------:R-:W-:Y:S01]  /*38a0*/  UPLOP3.LUT UP2, UPT, UPT, UPT, UPT, 0x40, 0x4 ;  /* 0x000000000004789c */ /* 0x000fe20003f4e870 */
[----:B------:R-:W-:Y:S01]  /*38b0*/  R2UR UR68, R12 ;  /* 0x000000000c4472ca */ /* 0x000fe200000e0000 */
[----:B------:R-:W-:-:S14]  /*38c0*/  UMOV UR7, UR9 ;  /* 0x0000000900077c82 */ /* 0x000fdc0008000000 */
.L_x_67:
[----:B------:R-:W-:Y:S02]  /*38d0*/  UIADD3 UR69, UPT, UPT, UR69, 0x1, URZ ;  /* 0x0000000145457890 */ /* 0x000fe4000fffe0ff */
[----:B--2---:R-:W-:Y:S02]  /*38e0*/  ULEA UR5, UR7, UR70, 0x3 ;  /* 0x0000004607057291 */ /* 0x004fe4000f8e18ff */
[----:B------:R-:W-:Y:S01]  /*38f0*/  UISETP.NE.AND UP3, UPT, UR69, URZ, UPT ;  /* 0x000000ff4500728c */ /* 0x000fe2000bf65270 */
[----:B------:R-:W-:Y:S10]  /*3900*/  @P2 BRA `(.L_x_65) ;  /* 0x00000000000c2947 */ /* 0x000ff40003800000 */
[----:B-1----:R-:W-:Y:S04]  /*3910*/  SHF.L.U32 R3, R8, 0x1f, RZ ;  /* 0x0000001f08037819 */ /* 0x002fe800000006ff */
[----:B------:R-:W1:Y:S02]  /*3920*/  SYNCS.PHASECHK.TRANS64.TRYWAIT P0, [UR5], R3 ;  /* 0x00000003ff0075a7 */ /* 0x000e640008001105 */
[----:B-1----:R-:W-:Y:S05]  /*3930*/  @!P0 BRA `(.L_x_66) ;  /* 0x0000005800b48947 */ /* 0x002fea0003800000 */
.L_x_65:
[----:B------:R-:W-:Y:S01]  /*3940*/  UISETP.NE.AND UP0, UPT, UR68, 0x1, UPT ;  /* 0x000000014400788c */ /* 0x000fe2000bf05270 */
[----:B------:R-:W-:Y:S01]  /*3950*/  PLOP3.LUT P2, PT, PT, PT, PT, 0x80, 0x8 ;  /* 0x000000000008781c */ /* 0x000fe20003f4f070 */
[----:B------:R-:W-:Y:S01]  /*3960*/  UIADD3 UR9, UPT, UPT, UR7, 0x1, URZ ;  /* 0x0000000107097890 */ /* 0x000fe2000fffe0ff */
[----:B-1----:R-:W-:Y:S01]  /*3970*/  MOV.SPILL R3, UR77 ;  /* 0x0000004d00037c02 */ /* 0x002fe20009000f00 */
[----:B------:R-:W-:Y:S01]  /*3980*/  UIADD3 UR71, UPT, UPT, UR5, 0x10, URZ ;  /* 0x0000001005477890 */ /* 0x000fe2000fffe0ff */
[----:B------:R-:W-:Y:S01]  /*3990*/  MOV.SPILL R2, UR76 ;  /* 0x0000004c00027c02 */ /* 0x000fe20009000f00 */
[----:B------:R-:W-:Y:S01]  /*39a0*/  UISETP.NE.AND UP1, UPT, UR9, 0x2, UPT ;  /* 0x000000020900788c */ /* 0x000fe2000bf25270 */
[----:B------:R-:W-:Y:S01]  /*39b0*/  PLOP3.LUT P0, PT, PT, PT, UP0, 0x80, 0x8 ;  /* 0x000000000008781c */ /* 0x000fe20003f0f008 */
[----:B------:R-:W-:Y:S02]  /*39c0*/  ULEA UR6, UR7, UR74, 0xb ;  /* 0x0000004a07067291 */ /* 0x000fe4000f8e58ff */
[----:B------:R-:W-:Y:S02]  /*39d0*/  USEL UR5, URZ, 0x1, UP1 ;  /* 0x00000001ff057887 */ /* 0x000fe40008800000 */
[----:B------:R-:W-:Y:S02]  /*39e0*/  USEL UR9, UR9, URZ, UP1 ;  /* 0x000000ff09097287 */ /* 0x000fe40008800000 */
[----:B------:R-:W-:Y:S02]  /*39f0*/  ULEA UR4, UR7, UR73, 0xc ;  /* 0x0000004907047291 */ /* 0x000fe4000f8e60ff */
[----:B------:R-:W-:Y:S01]  /*3a00*/  @UP0 ULEA UR7, UR9, UR70, 0x3 ;  /* 0x0000004609070291 */ /* 0x000fe2000f8e18ff */
[----:B------:R-:W-:Y:S01]  /*3a10*/  LOP3.LUT R8, R8, UR5, RZ, 0x3c, !PT ;  /* 0x0000000508087c12 */ /* 0x000fe2000f8e3cff */
[----:B------:R-:W-:Y:S02]  /*3a20*/  UIADD3 UR22, UPT, UPT, UR6, 0x2, URZ ;  /* 0x0000000206167890 */ /* 0x000fe4000fffe0ff */
[----:B------:R-:W-:Y:S01]  /*3a30*/  UIADD3 UR18, UPT, UPT, UR4, 0x2, URZ ;  /* 0x0000000204127890 */ /* 0x000fe2000fffe0ff */
[----:B------:R-:W-:Y:S01]  /*3a40*/  @P0 SHF.L.U32 R0, R8, 0x1f, RZ ;  /* 0x0000001f08000819 */ /* 0x000fe200000006ff */
[----:B------:R-:W-:Y:S02]  /*3a50*/  UIADD3 UR14, UPT, UPT, UR6, 0x4, URZ ;  /* 0x00000004060e7890 */ /* 0x000fe4000fffe0ff */
[----:B------:R-:W-:Y:S01]  /*3a60*/  UIADD3 UR12, UPT, UPT, UR4, 0x4, URZ ;  /* 0x00000004040c7890 */ /* 0x000fe2000fffe0ff */
[----:B------:R2:W3:Y:S01]  /*3a70*/  @P0 SYNCS.PHASECHK.TRANS64.TRYWAIT P2, [UR7], R0 ;  /* 0x00000000ff0005a7 */ /* 0x0004e20008041107 */
[----:B------:R-:W-:Y:S02]  /*3a80*/  UIADD3 UR66, UPT, UPT, UR6, 0x6, URZ ;  /* 0x0000000606427890 */ /* 0x000fe4000fffe0ff */
        /* <DEDUP_REMOVED lines=24> */
[----:B------:R-:W-:Y:S01]  /*3c10*/  UIADD3 UR68, UPT, UPT, UR68, -0x1, URZ ;  /* 0xffffffff44447890 */ /* 0x000fe2000fffe0ff */
[----:B------:R-:W-:Y:S01]  /*3c20*/  UMOV UR7, 0x40004040 ;  /* 0x4000404000077882 */ /* 0x000fe20000000000 */
[----:B------:R-:W-:Y:S01]  /*3c30*/  UMOV UR76, 0x0 ;  /* 0x00000000004c7882 */ /* 0x000fe20000000000 */
[----:B------:R-:W-:Y:S01]  /*3c40*/  UMOV UR77, 0x8100910 ;  /* 0x08100910004d7882 */ /* 0x000fe20000000000 */
[----:B------:R-:W-:Y:S01]  /*3c50*/  UMOV UR5, 0x40004040 ;  /* 0x4000404000057882 */ /* 0x000fe20000000000 */
[----:B------:R-:W-:Y:S01]  /*3c60*/  UMOV UR23, 0x40004040 ;  /* 0x4000404000177882 */ /* 0x000fe20000000000 */
[----:B------:R1:W-:Y:S01]  /*3c70*/  UTCHMMA gdesc[UR4], gdesc[UR6], tmem[UR8], tmem[UR76], idesc[UR77], UP2 ;  /* 0x00ff4c06040075ea */ /* 0x0003e20009000008 */
[----:B------:R-:W-:Y:S01]  /*3c80*/  UPLOP3.LUT UP2, UPT, UPT, UPT, UPT, 0x80, 0x8 ;  /* 0x000000000008789c */ /* 0x000fe20003f4f070 */
[----:B------:R-:W-:Y:S01]  /*3c90*/  UMOV UR19, 0x40004040 ;  /* 0x4000404000137882 */ /* 0x000fe20000000000 */
[----:B------:R-:W-:Y:S01]  /*3ca0*/  UMOV UR15, 0x40004040 ;  /* 0x40004040000f7882 */ /* 0x000fe20000000000 */
[----:B------:R4:W-:Y:S01]  /*3cb0*/  UTCHMMA gdesc[UR18], gdesc[UR22], tmem[UR8], tmem[UR76], idesc[UR77], UPT ;  /* 0x00ff4c16120075ea */ /* 0x0009e2000b800008 */
[----:B------:R-:W-:Y:S01]  /*3cc0*/  UMOV UR13, 0x40004040 ;  /* 0x40004040000d7882 */ /* 0x000fe20000000000 */
        /* <DEDUP_REMOVED lines=18> */
[----:B-1----:R-:W-:Y:S01]  /*3df0*/  UIADD3 UR4, UPT, UPT, UR4, 0xc06, URZ ;  /* 0x00000c0604047890 */ /* 0x002fe2000fffe0ff */
[----:B------:R-:W-:Y:S01]  /*3e00*/  UMOV UR6, 0x0 ;  /* 0x0000000000067882 */ /* 0x000fe20000000000 */
[----:B------:R-:W-:Y:S01]  /*3e10*/  UMOV UR7, 0x8100910 ;  /* 0x0810091000077882 */ /* 0x000fe20000000000 */
[----:B------:R-:W-:Y:S01]  /*3e20*/  UMOV UR31, 0x40004040 ;  /* 0x40004040001f7882 */ /* 0x000fe20000000000 */
[----:B----4-:R-:W-:Y:S01]  /*3e30*/  UMOV UR22, 0x0 ;  /* 0x0000000000167882 */ /* 0x010fe20000000000 */
[----:B------:R-:W-:Y:S01]  /*3e40*/  UMOV UR23, 0x8100910 ;  /* 0x0810091000177882 */ /* 0x000fe20000000000 */
[----:B------:R-:W-:Y:S01]  /*3e50*/  R2UR.FILL UR77, R3 ;  /* 0x00000000034d72ca */ /* 0x000fe200004e0000 */
[----:B------:R1:W-:Y:S01]  /*3e60*/  UTCHMMA gdesc[UR12], gdesc[UR14], tmem[UR8], tmem[UR22], idesc[UR23], UPT ;  /* 0x00ff160e0c0075ea */ /* 0x0003e2000b800008 */
[----:B------:R-:W-:Y:S01]  /*3e70*/  R2UR.FILL UR76, R2 ;  /* 0x00000000024c72ca */ /* 0x000fe200004e0000 */
[----:B------:R-:W-:Y:S01]  /*3e80*/  UTCHMMA gdesc[UR64], gdesc[UR66], tmem[UR8], tmem[UR22], idesc[UR23], UPT ;  /* 0x00ff1642400075ea */ /* 0x000fe2000b800008 */
[----:B------:R-:W-:Y:S01]  /*3e90*/  UTCHMMA gdesc[UR60], gdesc[UR62], tmem[UR8], tmem[UR22], idesc[UR23], UPT ;  /* 0x00ff163e3c0075ea */ /* 0x000fe2000b800008 */
[----:B------:R-:W-:Y:S01]  /*3ea0*/  UMOV UR18, 0x0 ;  /* 0x0000000000127882 */ /* 0x000fe20000000000 */
[----:B------:R-:W-:Y:S01]  /*3eb0*/  UMOV UR19, 0x8100910 ;  /* 0x0810091000137882 */ /* 0x000fe20000000000 */
[----:B------:R-:W-:Y:S01]  /*3ec0*/  UMOV UR29, 0x40004040 ;  /* 0x40004040001d7882 */ /* 0x000fe20000000000 */
[----:B------:R-:W-:Y:S01]  /*3ed0*/  UTCHMMA gdesc[UR56], gdesc[UR58], tmem[UR8], tmem[UR18], idesc[UR19], UPT ;  /* 0x00ff123a380075ea */ /* 0x000fe2000b800008 */
[----:B------:R-:W-:Y:S01]  /*3ee0*/  UTCHMMA gdesc[UR52], gdesc[UR54], tmem[UR8], tmem[UR18], idesc[UR19], UPT ;  /* 0x00ff1236340075ea */ /* 0x000fe2000b800008 */
[----:B------:R-:W-:Y:S01]  /*3ef0*/  UTCHMMA gdesc[UR48], gdesc[UR50], tmem[UR8], tmem[UR18], idesc[UR19], UPT ;  /* 0x00ff1232300075ea */ /* 0x000fe2000b800008 */
[----:B------:R-:W-:Y:S01]  /*3f00*/  UTCHMMA gdesc[UR44], gdesc[UR46], tmem[UR8], tmem[UR6], idesc[UR7], UPT ;  /* 0x00ff062e2c0075ea */ /* 0x000fe2000b800008 */
[----:B------:R-:W-:Y:S01]  /*3f10*/  UMOV UR27, 0x40004040 ;  /* 0x40004040001b7882 */ /* 0x000fe20000000000 */
[----:B------:R-:W-:Y:S01]  /*3f20*/  UMOV UR25, 0x40004040 ;  /* 0x4000404000197882 */ /* 0x000fe20000000000 */
[----:B------:R-:W-:Y:S01]  /*3f30*/  UMOV UR21, 0x40004040 ;  /* 0x4000404000157882 */ /* 0x000fe20000000000 */
[----:B------:R-:W-:Y:S01]  /*3f40*/  UMOV UR17, 0x40004040 ;  /* 0x4000404000117882 */ /* 0x000fe20000000000 */
[----:B------:R-:W-:Y:S01]  /*3f50*/  UMOV UR11, 0x40004040 ;  /* 0x40004040000b7882 */ /* 0x000fe20000000000 */
[----:B-1----:R-:W-:Y:S01]  /*3f60*/  UMOV UR12, 0x0 ;  /* 0x00000000000c7882 */ /* 0x002fe20000000000 */
[----:B------:R-:W-:Y:S01]  /*3f70*/  UMOV UR13, 0x8100910 ;  /* 0x08100910000d7882 */ /* 0x000fe20000000000 */
[----:B------:R-:W-:Y:S01]  /*3f80*/  UMOV UR14, 0x0 ;  /* 0x00000000000e7882 */ /* 0x000fe20000000000 */
[----:B------:R-:W-:Y:S01]  /*3f90*/  UTCHMMA gdesc[UR40], gdesc[UR42], tmem[UR8], tmem[UR12], idesc[UR13], UPT ;  /* 0x00ff0c2a280075ea */ /* 0x000fe2000b800008 */
[----:B------:R-:W-:Y:S01]  /*3fa0*/  UTCHMMA gdesc[UR36], gdesc[UR38], tmem[UR8], tmem[UR6], idesc[UR7], UPT ;  /* 0x00ff0626240075ea */ /* 0x000fe2000b800008 */
[----:B------:R-:W-:Y:S01]  /*3fb0*/  UMOV UR15, 0x8100910 ;  /* 0x08100910000f7882 */ /* 0x000fe20000000000 */
[----:B------:R-:W-:Y:S01]  /*3fc0*/  UTCHMMA gdesc[UR32], gdesc[UR34], tmem[UR8], tmem[UR18], idesc[UR19], UPT ;  /* 0x00ff1222200075ea */ /* 0x000fe2000b800008 */
[----:B------:R-:W-:Y:S01]  /*3fd0*/  UTCHMMA gdesc[UR28], gdesc[UR30], tmem[UR8], tmem[UR14], idesc[UR15], UPT ;  /* 0x00ff0e1e1c0075ea */ /* 0x000fe2000b800008 */
[----:B------:R-:W-:Y:S01]  /*3fe0*/  UTCHMMA gdesc[UR24], gdesc[UR26], tmem[UR8], tmem[UR12], idesc[UR13], UPT ;  /* 0x00ff0c1a180075ea */ /* 0x000fe2000b800008 */
[----:B------:R1:W-:Y:S01]  /*3ff0*/  UTCHMMA gdesc[UR16], gdesc[UR20], tmem[UR8], tmem[UR6], idesc[UR7], UPT ;  /* 0x00ff0614100075ea */ /* 0x0003e2000b800008 */
[----:B------:R2:W-:Y:S01]  /*4000*/  UTCHMMA gdesc[UR4], gdesc[UR10], tmem[UR8], tmem[UR76], idesc[UR77], UPT ;  /* 0x00ff4c0a040075ea */ /* 0x0005e2000b800008 */
[----:B------:R2:W-:Y:S01]  /*4010*/  UTCBAR.MULTICAST [UR71], URZ, UR72 ;  /* 0x000000ff470073e9 */ /* 0x0005e20008000848 */
[----:B-1----:R-:W-:Y:S01]  /*4020*/  UMOV UR7, UR9 ;  /* 0x0000000900077c82 */ /* 0x002fe20008000000 */
[----:B---3--:R-:W-:Y:S05]  /*4030*/  BRA.U UP3, `(.L_x_67) ;  /* 0xfffffff903247547 */ /* 0x008fea000b83ffff */
.L_x_64:
[----:B--2---:R-:W-:Y:S02]  /*4040*/  R2UR UR4, R13 ;  /* 0x000000000d0472ca */ /* 0x004fe400000e0000 */
[----:B------:R-:W-:-:S04]  /*4050*/  ISETP.NE.AND P0, PT, R10, 0x2, PT ;  /* 0x000000020a00780c */ /* 0x000fc80003f05270 */
[----:B-1----:R-:W-:Y:S02]  /*4060*/  SEL R0, RZ, 0x1, P0 ;  /* 0x00000001ff007807 */ /* 0x002fe40000000000 */
[----:B------:R-:W-:Y:S02]  /*4070*/  SEL R10, R10, RZ, P0 ;  /* 0x000000ff0a0a7207 */ /* 0x000fe40000000000 */
[----:B------:R-:W-:-:S03]  /*4080*/  LOP3.LUT R9, R9, R0, RZ, 0x3c, !PT ;  /* 0x0000000009097212 */ /* 0x000fc600078e3cff */
[----:B------:R-:W-:Y:S02]  /*4090*/  UIADD3 UR5, UPT, UPT, UR4, 0x90, URZ ;  /* 0x0000009004057890 */ /* 0x000fe4000fffe0ff */
[----:B------:R-:W-:-:S04]  /*40a0*/  UIADD3 UR4, UPT, UPT, UR75, 0x1, URZ ;  /* 0x000000014b047890 */ /* 0x000fc8000fffe0ff */
[----:B------:R-:W-:-:S03]  /*40b0*/  UISETP.NE.AND UP0, UPT, UR4, 0x4, UPT ;  /* 0x000000040400788c */ /* 0x000fc6000bf05270 */
[----:B------:R1:W-:Y:S01]  /*40c0*/  UTCBAR [UR5], URZ ;  /* 0x000000ff050073e9 */ /* 0x0003e200080000ff */
[----:B------:R-:W-:Y:S02]  /*40d0*/  USEL UR6, URZ, 0x1, UP0 ;  /* 0x00000001ff067887 */ /* 0x000fe40008000000 */
[----:B------:R-:W-:-:S04]  /*40e0*/  USEL UR75, UR4, URZ, UP0 ;  /* 0x000000ff044b7287 */ /* 0x000fc80008000000 */
[----:B------:R-:W-:Y:S01]  /*40f0*/  LOP3.LUT R11, R11, UR6, RZ, 0x3c, !PT ;  /* 0x000000060b0b7c12 */ /* 0x000fe2000f8e3cff */
[----:B------:R-:W-:Y:S07]  /*4100*/  @P1 BRA `(.L_x_68) ;  /* 0xfffffff400681947 */ /* 0x000fee000383ffff */
[----:B------:R-:W2:Y:S01]  /*4110*/  S2UR UR8, SR_CgaCtaId ;  /* 0x00000000000879c3 */ /* 0x000ea20000008800 */
[----:B------:R-:W-:Y:S01]  /*4120*/  ELECT P0, URZ, PT ;  /* 0x0000000000ff782f */ /* 0x000fe20003800000 */
[----:B------:R-:W-:Y:S01]  /*4130*/  IMAD.MOV.U32 R0, RZ, RZ, 0x1 ;  /* 0x00000001ff007424 */ /* 0x000fe200078e00ff */
[----:B------:R-:W-:Y:S01]  /*4140*/  UIADD3 UR70, UPT, UPT, UR70, 0xb0, URZ ;  /* 0x000000b046467890 */ /* 0x000fe2000fffe0ff */
[----:B------:R-:W-:Y:S01]  /*4150*/  SHF.L.U32 R3, R11, 0x1f, RZ ;  /* 0x0000001f0b037819 */ /* 0x000fe200000006ff */
[----:B------:R-:W-:-:S03]  /*4160*/  UMOV UR4, 0x40 ;  /* 0x0000004000047882 */ /* 0x000fc60000000000 */
[----:B------:R-:W-:Y:S01]  /*4170*/  UVIRTCOUNT.DEALLOC.SMPOOL 0x80 ;  /* 0x000000800000784c */ /* 0x000fe20000000000 */
[----:B--2---:R-:W-:Y:S02]  /*4180*/  ULEA UR8, UR8, UR4, 0x18 ;  /* 0x0000000408087291 */ /* 0x004fe4000f8ec0ff */
[----:B------:R-:W-:-:S07]  /*4190*/  ULEA UR4, UR75, UR70, 0x3 ;  /* 0x000000464b047291 */ /* 0x000fce000f8e18ff */
[----:B------:R2:W-:Y:S02]  /*41a0*/  @P0 STS.U8 [UR8+0x1c], R0 ;  /* 0x00001c00ff000988 */ /* 0x0005e40008000008 */
[----:B------:R-:W3:Y:S02]  /*41b0*/  SYNCS.PHASECHK.TRANS64.TRYWAIT P0, [UR4], R3 ;  /* 0x00000003ff0075a7 */ /* 0x000ee40008001104 */
[----:B--23--:R-:W-:Y:S05]  /*41c0*/  @!P0 BRA `(.L_x_69) ;  /* 0x0000005000a88947 */ /* 0x00cfea0003800000 */
.L_x_156:
[----:B------:R-:W-:-:S04]  /*41d0*/  UIADD3 UR4, UPT, UPT, UR75, 0x1, URZ ;  /* 0x000000014b047890 */ /* 0x000fc8000fffe0ff */
[----:B------:R-:W-:-:S04]  /*41e0*/  UISETP.NE.AND UP0, UPT, UR4, 0x4, UPT ;  /* 0x000000040400788c */ /* 0x000fc8000bf05270 */
[----:B------:R-:W-:Y:S02]  /*41f0*/  USEL UR6, URZ, 0x1, UP0 ;  /* 0x00000001ff067887 */ /* 0x000fe40008000000 */
[----:B------:R-:W-:-:S04]  /*4200*/  USEL UR4, UR4, URZ, UP0 ;  /* 0x000000ff04047287 */ /* 0x000fc80008000000 */
[----:B-1----:R-:W-:Y:S01]  /*4210*/  ULEA UR5, UR4, UR70, 0x3 ;  /* 0x0000004604057291 */ /* 0x002fe2000f8e18ff */
[----:B------:R-:W-:-:S04]  /*4220*/  LOP3.LUT R2, R11, UR6, RZ, 0x3c, !PT ;  /* 0x000000060b027c12 */ /* 0x000fc8000f8e3cff */
[----:B--2---:R-:W-:-:S04]  /*4230*/  SHF.L.U32 R3, R2, 0x1f, RZ ;  /* 0x0000001f02037819 */ /* 0x004fc800000006ff */
[----:B------:R-:W1:Y:S02]  /*4240*/  SYNCS.PHASECHK.TRANS64.TRYWAIT P0, [UR5], R3 ;  /* 0x00000003ff0075a7 */ /* 0x000e640008001105 */
[----:B-1----:R-:W-:Y:S05]  /*4250*/  @!P0 BRA `(.L_x_70) ;  /* 0x00000050009c8947 */ /* 0x002fea0003800000 */
.L_x_158:
[----:B------:R-:W-:-:S04]  /*4260*/  UIADD3 UR4, UPT, UPT, UR4, 0x1, URZ ;  /* 0x0000000104047890 */ /* 0x000fc8000fffe0ff */
[----:B------:R-:W-:-:S04]  /*4270*/  UISETP.NE.AND UP0, UPT, UR4, 0x4, UPT ;  /* 0x000000040400788c */ /* 0x000fc8000bf05270 */
[----:B------:R-:W-:Y:S02]  /*4280*/  USEL UR6, URZ, 0x1, UP0 ;  /* 0x00000001ff067887 */ /* 0x000fe40008000000 */
[----:B------:R-:W-:-:S04]  /*4290*/  USEL UR4, UR4, URZ, UP0 ;  /* 0x000000ff04047287 */ /* 0x000fc80008000000 */
[----:B------:R-:W-:Y:S01]  /*42a0*/  ULEA UR5, UR4, UR70, 0x3 ;  /* 0x0000004604057291 */ /* 0x000fe2000f8e18ff */
[----:B------:R-:W-:-:S04]  /*42b0*/  LOP3.LUT R2, R2, UR6, RZ, 0x3c, !PT ;  /* 0x0000000602027c12 */ /* 0x000fc8000f8e3cff */
[----:B-1----:R-:W-:-:S04]  /*42c0*/  SHF.L.U32 R3, R2, 0x1f, RZ ;  /* 0x0000001f02037819 */ /* 0x002fc800000006ff */
[----:B------:R-:W1:Y:S02]  /*42d0*/  SYNCS.PHASECHK.TRANS64.TRYWAIT P0, [UR5], R3 ;  /* 0x00000003ff0075a7 */ /* 0x000e640008001105 */
[----:B-1----:R-:W-:Y:S05]  /*42e0*/  @!P0 BRA `(.L_x_71) ;  /* 0x0000005000908947 */ /* 0x002fea0003800000 */
.L_x_160:
[----:B------:R-:W-:-:S04]  /*42f0*/  UIADD3 UR4, UPT, UPT, UR4, 0x1, URZ ;  /* 0x0000000104047890 */ /* 0x000fc8000fffe0ff */
[----:B------:R-:W-:-:S04]  /*4300*/  UISETP.NE.AND UP0, UPT, UR4, 0x4, UPT ;  /* 0x000000040400788c */ /* 0x000fc8000bf05270 */
[----:B------:R-:W-:Y:S02]  /*4310*/  USEL UR5, URZ, 0x1, UP0 ;  /* 0x00000001ff057887 */ /* 0x000fe40008000000 */
[----:B------:R-:W-:-:S04]  /*4320*/  USEL UR4, UR4, URZ, UP0 ;  /* 0x000000ff04047287 */ /* 0x000fc80008000000 */
[----:B------:R-:W-:Y:S01]  /*4330*/  ULEA UR4, UR4, UR70, 0x3 ;  /* 0x0000004604047291 */ /* 0x000fe2000f8e18ff */
[----:B-1----:R-:W-:-:S04]  /*4340*/  LOP3.LUT R3, R2, UR5, RZ, 0x3c, !PT ;  /* 0x0000000502037c12 */ /* 0x002fc8000f8e3cff */
[----:B------:R-:W-:-:S04]  /*4350*/  SHF.L.U32 R3, R3, 0x1f, RZ ;  /* 0x0000001f03037819 */ /* 0x000fc800000006ff */
[----:B------:R-:W1:Y:S02]  /*4360*/  SYNCS.PHASECHK.TRANS64.TRYWAIT P0, [UR4], R3 ;  /* 0x00000003ff0075a7 */ /* 0x000e640008001104 */
[----:B-1----:R-:W-:Y:S05]  /*4370*/  @!P0 BRA `(.L_x_72) ;  /* 0x0000005000848947 */ /* 0x002fea0003800000 */
.L_x_162:
[----:B------:R-:W-:Y:S01]  /*4380*/  NOP ;  /* 0x0000000000007918 */ /* 0x000fe20000000000 */
[----:B-1----:R-:W1:Y:S01]  /*4390*/  LDS R0, [UR8+0x14] ;  /* 0x00001408ff007984 */ /* 0x002e620008000800 */
[----:B------:R-:W-:Y:S01]  /*43a0*/  R2UR UR4, R15 ;  /* 0x000000000f0472ca */ /* 0x000fe200000e0000 */
[----:B------:R-:W-:Y:S01]  /*43b0*/  UMOV UR5, 0xffff ;  /* 0x0000ffff00057882 */ /* 0x000fe20000000000 */
[----:B------:R-:W-:-:S11]  /*43c0*/  UMOV UR6, 0x1 ;  /* 0x0000000100067882 */ /* 0x000fd60000000000 */
[----:B------:R-:W-:-:S04]  /*43d0*/  ULOP3.LUT UR4, UR4, 0xffff, URZ, 0xc0, !UPT ;  /* 0x0000ffff04047892 */ /* 0x000fc8000f8ec0ff */
[----:B------:R-:W-:-:S04]  /*43e0*/  USHF.R.U32.HI UR4, URZ, 0x5, UR4 ;  /* 0x00000005ff047899 */ /* 0x000fc80008011604 */
[----:B------:R-:W-:Y:S02]  /*43f0*/  USHF.L.U32 UR5, UR5, UR4, URZ ;  /* 0x0000000405057299 */ /* 0x000fe400080006ff */
[----:B------:R-:W-:-:S04]  /*4400*/  USHF.L.U32 UR4, UR6, UR4, URZ ;  /* 0x0000000406047299 */ /* 0x000fc800080006ff */
[----:B-1----:R-:W-:-:S04]  /*4410*/  LOP3.LUT R0, R0, UR5, RZ, 0xc0, !PT ;  /* 0x0000000500007c12 */ /* 0x002fc8000f8ec0ff */
[----:B------:R-:W-:-:S13]  /*4420*/  ISETP.NE.AND P0, PT, R0, UR5, PT ;  /* 0x0000000500007c0c */ /* 0x000fda000bf05270 */
[----:B------:R-:W-:Y:S05]  /*4430*/  @P0 BRA `(.L_x_73) ;  /* 0x0000000000580947 */ /* 0x000fea0003800000 */
[----:B------:R-:W1:Y:S02]  /*4440*/  LDS R0, [UR8+0x18] ;  /* 0x00001808ff007984 */ /* 0x000e640008000800 */
[----:B-1----:R-:W-:-:S04]  /*4450*/  LOP3.LUT R0, R0, UR4, RZ, 0xc0, !PT ;  /* 0x0000000400007c12 */ /* 0x002fc8000f8ec0ff */
[----:B------:R-:W-:-:S13]  /*4460*/  ISETP.NE.AND P0, PT, R0, UR4, PT ;  /* 0x0000000400007c0c */ /* 0x000fda000bf05270 */
[----:B------:R-:W-:Y:S05]  /*4470*/  @P0 BRA `(.L_x_74) ;  /* 0x00000000003c0947 */ /* 0x000fea0003800000 */
[----:B------:R-:W1:Y:S01]  /*4480*/  S2R R2, SR_LANEID ;  /* 0x0000000000027919 */ /* 0x000e620000000000 */
[----:B------:R-:W-:Y:S01]  /*4490*/  ULOP3.LUT UR5, URZ, UR5, URZ, 0x33, !UPT ;  /* 0x00000005ff057292 */ /* 0x000fe2000f8e33ff */
[----:B------:R-:W-:Y:S01]  /*44a0*/  LOP3.LUT R4, RZ, UR4, RZ, 0x33, !PT ;  /* 0x00000004ff047c12 */ /* 0x000fe2000f8e33ff */
[----:B------:R-:W-:Y:S02]  /*44b0*/  VOTEU.ANY UR4, UPT, PT ;  /* 0x0000000000047886 */ /* 0x000fe400038e0100 */
[----:B------:R-:W-:Y:S01]  /*44c0*/  UFLO.U32 UR4, UR4 ;  /* 0x00000004000472bd */ /* 0x000fe200080e0000 */
[----:B------:R-:W2:Y:S01]  /*44d0*/  REDUX UR6, R4 ;  /* 0x00000000040673c4 */ /* 0x000ea20000000000 */
[----:B------:R-:W-:-:S06]  /*44e0*/  IMAD.U32 R0, RZ, RZ, UR5 ;  /* 0x00000005ff007e24 */ /* 0x000fcc000f8e00ff */
[----:B------:R3:W-:Y:S01]  /*44f0*/  UTCATOMSWS.AND URZ, UR5 ;  /* 0x0000000500ff79e3 */ /* 0x0007e20008000000 */
[----:B------:R-:W4:Y:S01]  /*4500*/  REDUX UR7, R0 ;  /* 0x00000000000773c4 */ /* 0x000f220000000000 */
[----:B-1----:R-:W-:Y:S01]  /*4510*/  ISETP.EQ.U32.AND P0, PT, R2, UR4, PT ;  /* 0x0000000402007c0c */ /* 0x002fe2000bf02070 */
[----:B--2---:R-:W-:Y:S01]  /*4520*/  IMAD.U32 R2, RZ, RZ, UR6 ;  /* 0x00000006ff027e24 */ /* 0x004fe2000f8e00ff */
[----:B----4-:R-:W-:-:S11]  /*4530*/  MOV R3, UR7 ;  /* 0x0000000700037c02 */ /* 0x010fd60008000f00 */
[----:B------:R3:W-:Y:S04]  /*4540*/  @P0 ATOMS.AND RZ, [UR8+0x14], R3 ;  /* 0x00001403ffff098c */ /* 0x0007e8000a800008 */
[----:B------:R3:W-:Y:S01]  /*4550*/  @P0 ATOMS.AND RZ, [UR8+0x18], R2 ;  /* 0x00001802ffff098c */ /* 0x0007e2000a800008 */
[----:B------:R-:W-:Y:S05]  /*4560*/  BRA `(.L_x_75) ;  /* 0x0000000000147947 */ /* 0x000fea0003800000 */
.L_x_74:
[----:B------:R-:W-:Y:S02]  /*4570*/  MOV R2, 0x4590 ;  /* 0x0000459000027802 */ /* 0x000fe40000000f00 */
[----:B-----5:R-:W-:Y:S05]  /*4580*/  CALL.REL.NOINC `($__internal_0_$__cuda_sm10x_tcgen05_guardrail_trap_col_being_dealloced_not_returned_by_alloc) ;  /* 0x0000005400687944 */ /* 0x020fea0003c00000 */
[----:B------:R-:W-:Y:S05]  /*4590*/  BRA `(.L_x_75) ;  /* 0x0000000000087947 */ /* 0x000fea0003800000 */
.L_x_73:
[----:B------:R-:W-:Y:S02]  /*45a0*/  MOV R2, 0x45c0 ;  /* 0x000045c000027802 */ /* 0x000fe40000000f00 */
[----:B-----5:R-:W-:Y:S05]  /*45b0*/  CALL.REL.NOINC `($__internal_2_$__cuda_sm10x_tcgen05_guardrail_trap_unallocated_columns_being_dealloced) ;  /* 0x0000005400747944 */ /* 0x020fea0003c00000 */
.L_x_75:
[----:B------:R-:W-:Y:S01]  /*45c0*/  NOP ;  /* 0x0000000000007918 */ /* 0x000fe20000000000 */
[----:B---3--:R-:W-:Y:S05]  /*45d0*/  EXIT ;  /* 0x000000000000794d */ /* 0x008fea0003800000 */
.L_x_57:
[----:B------:R-:W-:-:S09]  /*45e0*/  UISETP.NE.OR UP0, UPT, UR17, 0x3, !UP3 ;  /* 0x000000031100788c */ /* 0x000fd2000df05670 */
[----:B------:R-:W-:Y:S05]  /*45f0*/  BRA.U UP0, `(.L_x_76) ;  /* 0x00000011005c7547 */ /* 0x000fea000b800000 */
[----:B------:R-:W1:Y:S01]  /*4600*/  LDCU UR31, c[0x0][0x370] ;  /* 0x00006e00ff1f77ac */ /* 0x000e620008000800 */
[----:B------:R-:W2:Y:S01]  /*4610*/  LDC.64 R16, c[0x0][0x348] ;  /* 0x0000d200ff107b82 */ /* 0x000ea20000000a00 */
[----:B------:R-:W-:Y:S02]  /*4620*/  HFMA2 R13, -RZ, RZ, 0, 0 ;  /* 0x00000000ff0d7431 */ /* 0x000fe400000001ff */
[----:B------:R-:W-:Y:S01]  /*4630*/  IMAD.MOV.U32 R15, RZ, RZ, 0x1 ;  /* 0x00000001ff0f7424 */ /* 0x000fe200078e00ff */
[----:B------:R-:W1:Y:S01]  /*4640*/  LDCU.128 UR40, c[0x0][0xb10] ;  /* 0x00016200ff2877ac */ /* 0x000e620008000c00 */
[----:B------:R-:W-:Y:S01]  /*4650*/  IMAD.MOV.U32 R14, RZ, RZ, RZ ;  /* 0x000000ffff0e7224 */ /* 0x000fe200078e00ff */
[----:B------:R-:W-:Y:S01]  /*4660*/  MOV R7, 0x2000 ;  /* 0x0000200000077802 */ /* 0x000fe20000000f00 */
[----:B------:R-:W3:Y:S01]  /*4670*/  LDCU UR30, c[0x0][0x374] ;  /* 0x00006e80ff1e77ac */ /* 0x000ee20008000800 */
[----:B------:R-:W4:Y:S01]  /*4680*/  LDC.64 R2, c[0x0][0x888] ;  /* 0x00022200ff027b82 */ /* 0x000f220000000a00 */
[----:B------:R-:W3:Y:S01]  /*4690*/  LDCU UR15, c[0x0][0xb0c] ;  /* 0x00016180ff0f77ac */ /* 0x000ee20008000800 */
[----:B------:R-:W2:Y:S06]  /*46a0*/  LDCU UR46, c[0x0][0xb20] ;  /* 0x00016400ff2e77ac */ /* 0x000eac0008000800 */
[----:B------:R-:W4:Y:S01]  /*46b0*/  LDC.64 R4, c[0x0][0x890] ;  /* 0x00022400ff047b82 */ /* 0x000f220000000a00 */
[----:B------:R-:W2:Y:S01]  /*46c0*/  LDCU UR4, c[0x0][0xb30] ;  /* 0x00016600ff0477ac */ /* 0x000ea20008000800 */
[----:B------:R-:W-:Y:S01]  /*46d0*/  UMOV UR21, 0x400 ;  /* 0x0000040000157882 */ /* 0x000fe20000000000 */
[----:B-1----:R-:W-:-:S02]  /*46e0*/  UIMAD.WIDE.U32 UR6, UR31, UR40, URZ ;  /* 0x000000281f0672a5 */ /* 0x002fc4000f8e00ff */
[----:B---3--:R-:W-:Y:S02]  /*46f0*/  UIMAD.WIDE.U32 UR8, UR30, UR43, URZ ;  /* 0x0000002b1e0872a5 */ /* 0x008fe4000f8e00ff */
[----:B------:R-:W-:Y:S02]  /*4700*/  ULEA UR21, UR54, UR21, 0x18 ;  /* 0x0000001536157291 */ /* 0x000fe4000f8ec0ff */
[----:B------:R-:W-:Y:S02]  /*4710*/  UPLOP3.LUT UP3, UPT, UPT, UPT, UPT, 0x40, 0x4 ;  /* 0x000000000004789c */ /* 0x000fe40003f6e870 */
[----:B------:R-:W-:Y:S01]  /*4720*/  UIADD3 UR37, UPT, UPT, UR21, 0x38, URZ ;  /* 0x0000003815257890 */ /* 0x000fe2000fffe0ff */
[----:B------:R-:W-:Y:S01]  /*4730*/  UMOV UR6, UR7 ;  /* 0x0000000700067c82 */ /* 0x000fe20008000000 */
[----:B------:R-:W-:Y:S01]  /*4740*/  UMOV UR38, UR9 ;  /* 0x0000000900267c82 */ /* 0x000fe20008000000 */
[----:B------:R-:W-:Y:S02]  /*4750*/  UISETP.GE.AND UP0, UPT, UR39, 0x1, UPT ;  /* 0x000000012700788c */ /* 0x000fe4000bf06270 */
[----:B------:R-:W-:Y:S01]  /*4760*/  UISETP.NE.AND UP4, UPT, UR39, 0x1, UPT ;  /* 0x000000012700788c */ /* 0x000fe2000bf85270 */
[----:B------:R-:W1:Y:S01]  /*4770*/  LDCU.64 UR22, c[0x0][0xb28] ;  /* 0x00016500ff1677ac */ /* 0x000e620008000a00 */
[----:B------:R-:W-:-:S02]  /*4780*/  UISETP.NE.AND UP6, UPT, UR15, 0x1, UPT ;  /* 0x000000010f00788c */ /* 0x000fc4000bfc5270 */
[----:B------:R-:W-:Y:S02]  /*4790*/  UISETP.NE.AND UP5, UPT, UR42, 0x1, UPT ;  /* 0x000000012a00788c */ /* 0x000fe4000bfa5270 */
[----:B------:R-:W-:Y:S02]  /*47a0*/  UIADD3 UR33, UPT, UPT, UR21, 0x20, URZ ;  /* 0x0000002015217890 */ /* 0x000fe4000fffe0ff */
[----:B------:R-:W-:Y:S02]  /*47b0*/  UIADD3 UR25, UPT, UPT, UR21, 0x28, URZ ;  /* 0x0000002815197890 */ /* 0x000fe4000fffe0ff */
[----:B------:R-:W-:Y:S02]  /*47c0*/  UIADD3 UR17, UPT, UPT, UR21, 0x30, URZ ;  /* 0x0000003015117890 */ /* 0x000fe4000fffe0ff */
[----:B------:R-:W-:Y:S02]  /*47d0*/  UPRMT UR37, UR54, 0x654, UR37 ;  /* 0x0000065436257896 */ /* 0x000fe40008000025 */
[----:B------:R-:W-:-:S02]  /*47e0*/  USHF.R.U32.HI UR44, URZ, UR41, UR6 ;  /* 0x00000029ff2c7299 */ /* 0x000fc40008011606 */
[----:B--2---:R-:W-:Y:S02]  /*47f0*/  USHF.R.U32.HI UR38, URZ, UR46, UR38 ;  /* 0x0000002eff267299 */ /* 0x004fe40008011626 */
[----:B------:R-:W-:-:S11]  /*4800*/  UISETP.NE.AND UP2, UPT, UR4, 0x1, UPT ;  /* 0x000000010400788c */ /* 0x000fd6000bf45270 */
.L_x_87:
[C---:B------:R-:W-:Y:S02]  /*4810*/  LEA R12, R14.reuse, UR21, 0x3 ;  /* 0x000000150e0c7c11 */ /* 0x040fe4000f8e18ff */
[----:B------:R-:W-:Y:S02]  /*4820*/  SHF.L.U32 R9, R13, 0x1f, RZ ;  /* 0x0000001f0d097819 */ /* 0x000fe400000006ff */
[----:B------:R-:W-:Y:S02]  /*4830*/  LEA R10, R14, UR21, 0x4 ;  /* 0x000000150e0a7c11 */ /* 0x000fe4000f8e20ff */
[----:B--2---:R-:W2:Y:S02]  /*4840*/  SYNCS.PHASECHK.TRANS64.TRYWAIT P0, [R12+URZ+0x70], R9 ;  /* 0x000070090c0075a7 */ /* 0x004ea400080011ff */
[----:B--2---:R-:W-:Y:S05]  /*4850*/  @!P0 BRA `(.L_x_77) ;  /* 0x0000004c00648947 */ /* 0x004fea0003800000 */
.L_x_163:
[----:B--2---:R-:W2:Y:S01]  /*4860*/  LDS.128 R8, [R10+0x100] ;  /* 0x000100000a087984 */ /* 0x004ea20000000c00 */
[----:B------:R-:W-:Y:S01]  /*4870*/  UISETP.GE.AND UP0, UPT, UR39, 0x1, UPT ;  /* 0x000000012700788c */ /* 0x000fe2000bf06270 */
[----:B------:R-:W-:Y:S01]  /*4880*/  @!PT LDS RZ, [RZ] ;  /* 0x00000000fffff984 */ /* 0x000fe20000000800 */
[----:B------:R-:W-:Y:S01]  /*4890*/  @!PT LDS RZ, [RZ] ;  /* 0x00000000fffff984 */ /* 0x000fe20000000800 */
[----:B------:R-:W-:Y:S01]  /*48a0*/  @!PT LDS RZ, [RZ] ;  /* 0x00000000fffff984 */ /* 0x000fe20000000800 */
[----:B------:R-:W-:Y:S01]  /*48b0*/  @!PT LDS RZ, [RZ] ;  /* 0x00000000fffff984 */ /* 0x000fe20000000800 */
[----:B------:R3:W-:Y:S06]  /*48c0*/  MEMBAR.ALL.CTA ;  /* 0x0000000000007992 */ /* 0x0007ec0000008000 */
[----:B---3--:R-:W3:Y:S01]  /*48d0*/  FENCE.VIEW.ASYNC.S ;  /* 0x00000000000073c6 */ /* 0x008ee20000000000 */
[----:B--2---:R-:W-:Y:S11]  /*48e0*/  LOP3.LUT P0, RZ, R10, 0x1, RZ, 0xc0, !PT ;  /* 0x000000010aff7812 */ /* 0x004ff6000780c0ff */
[----:B------:R-:W-:Y:S02]  /*48f0*/  @!UPT UIADD3 URZ, UPT, UPT, URZ, URZ, URZ ;  /* 0x000000fffffff290 */ /* 0x000fe4000fffe0ff */
[----:B---3--:R-:W-:Y:S01]  /*4900*/  VOTEU.ANY UP1, P0 ;  /* 0x0000000000ff7886 */ /* 0x008fe20000020100 */
[----:B------:R-:W-:Y:S11]  /*4910*/  PLOP3.LUT P0, PT, PT, PT, UP1, 0x80, 0x8 ;  /* 0x000000000008781c */ /* 0x000ff60003f0f018 */
[----:B------:R-:W-:Y:S02]  /*4920*/  @!UPT UIADD3 URZ, UPT, UPT, URZ, URZ, URZ ;  /* 0x000000fffffff290 */ /* 0x000fe4000fffe0ff */
[----:B------:R-:W-:Y:S02]  /*4930*/  @P0 SHF.R.U32.HI R0, RZ, 0x10, R9 ;  /* 0x00000010ff000819 */ /* 0x000fe40000011609 */
[----:B------:R-:W-:Y:S02]  /*4940*/  @P0 MOV R6, R8 ;  /* 0x0000000800060202 */ /* 0x000fe40000000f00 */
[----:B------:R-:W-:Y:S01]  /*4950*/  @P0 R2UR UR4, R0 ;  /* 0x00000000000402ca */ /* 0x000fe200000e0000 */
[----:B------:R-:W-:Y:S01]  /*4960*/  VIADD R0, R12, 0x80 ;  /* 0x000000800c007836 */ /* 0x000fe20000000000 */
[----:B------:R-:W-:Y:S02]  /*4970*/  @P0 LOP3.LUT R8, R9, 0xffff, RZ, 0xc0, !PT ;  /* 0x0000ffff09080812 */ /* 0x000fe400078ec0ff */
[----:B------:R-:W-:Y:S02]  /*4980*/  @P0 R2UR UR6, R6 ;  /* 0x00000000060602ca */ /* 0x000fe400000e0000 */
[----:B------:R-:W-:Y:S02]  /*4990*/  PRMT R0, RZ, 0x654, R0 ;  /* 0x00000654ff007816 */ /* 0x000fe40000000000 */
[----:B------:R-:W-:Y:S02]  /*49a0*/  @P0 R2UR UR5, R8 ;  /* 0x00000000080502ca */ /* 0x000fe400000e0000 */
[----:B------:R2:W-:Y:S03]  /*49b0*/  SYNCS.ARRIVE.TRANS64.RED.A1T0 RZ, [R0+URZ], RZ ;  /* 0x000000ff00ff79a7 */ /* 0x0005e600081004ff */
[----:B------:R-:W-:Y:S04]  /*49c0*/  @UP1 UMOV UR29, UR4 ;  /* 0x00000004001d1c82 */ /* 0x000fe80008000000 */
[----:B------:R-:W-:Y:S04]  /*49d0*/  @UP1 UMOV UR14, UR6 ;  /* 0x00000006000e1c82 */ /* 0x000fe80008000000 */
[----:B------:R-:W-:Y:S01]  /*49e0*/  @UP1 UMOV UR13, UR5 ;  /* 0x00000005000d1c82 */ /* 0x000fe20008000000 */
[----:B------:R-:W-:Y:S05]  /*49f0*/  BRA.U !UP0, `(.L_x_78) ;  /* 0x0000000108a47547 */ /* 0x000fea000b800000 */
[----:B------:R-:W-:Y:S02]  /*4a00*/  UIMAD.WIDE.U32 UR18, UR13, UR43, URZ ;  /* 0x0000002b0d1272a5 */ /* 0x000fe4000f8e00ff */
[----:B------:R-:W-:Y:S02]  /*4a10*/  UIMAD.WIDE.U32 UR26, UR14, UR40, URZ ;  /* 0x000000280e1a72a5 */ /* 0x000fe4000f8e00ff */
[----:B------:R-:W-:Y:S02]  /*4a20*/  USEL UR4, UR30, UR38, !UP5 ;  /* 0x000000261e047287 */ /* 0x000fe4000e800000 */
[----:B------:R-:W-:Y:S02]  /*4a30*/  USEL UR7, UR31, UR44, !UP6 ;  /* 0x0000002c1f077287 */ /* 0x000fe4000f000000 */
[----:B-1----:R-:W-:Y:S02]  /*4a40*/  UIMAD.WIDE.U32 UR8, UR4, UR22, URZ ;  /* 0x00000016040872a5 */ /* 0x002fe4000f8e00ff */
[----:B------:R-:W-:Y:S01]  /*4a50*/  UIMAD.WIDE.U32 UR10, UR7, UR22, URZ ;  /* 0x00000016070a72a5 */ /* 0x000fe2000f8e00ff */
[----:B------:R-:W-:Y:S02]  /*4a60*/  UMOV UR5, UR19 ;  /* 0x0000001300057c82 */ /* 0x000fe40008000000 */
[----:B------:R-:W-:Y:S03]  /*4a70*/  USHF.R.U32.HI UR6, URZ, UR46, UR5 ;  /* 0x0000002eff067299 */ /* 0x000fe60008011605 */
[----:B------:R-:W-:Y:S01]  /*4a80*/  UMOV UR5, UR27 ;  /* 0x0000001b00057c82 */ /* 0x000fe20008000000 */
[----:B------:R-:W-:Y:S02]  /*4a90*/  USEL UR6, UR13, UR6, !UP5 ;  /* 0x000000060d067287 */ /* 0x000fe4000e800000 */
[----:B------:R-:W-:Y:S03]  /*4aa0*/  USHF.R.U32.HI UR12, URZ, UR41, UR5 ;  /* 0x00000029ff0c7299 */ /* 0x000fe60008011605 */
[----:B------:R-:W-:Y:S02]  /*4ab0*/  UMOV UR5, UR9 ;  /* 0x0000000900057c82 */ /* 0x000fe40008000000 */
[----:B------:R-:W-:Y:S03]  /*4ac0*/  @UP4 USHF.R.U32.HI UR4, URZ, UR23, UR5 ;  /* 0x00000017ff044299 */ /* 0x000fe60008011605 */
[----:B------:R-:W-:Y:S01]  /*4ad0*/  UMOV UR5, UR11 ;  /* 0x0000000b00057c82 */ /* 0x000fe20008000000 */
[----:B------:R-:W-:Y:S02]  /*4ae0*/  UIMAD UR4, UR39, UR4, URZ ;  /* 0x00000004270472a4 */ /* 0x000fe4000f8e02ff */
[----:B------:R-:W-:Y:S02]  /*4af0*/  @UP4 USHF.R.U32.HI UR7, URZ, UR23, UR5 ;  /* 0x00000017ff074299 */ /* 0x000fe40008011605 */
[----:B------:R-:W-:Y:S02]  /*4b00*/  UIMAD.WIDE.U32 UR10, UR6, UR22, URZ ;  /* 0x00000016060a72a5 */ /* 0x000fe4000f8e00ff */
[----:B------:R-:W-:Y:S02]  /*4b10*/  USEL UR5, UR14, UR12, !UP6 ;  /* 0x0000000c0e057287 */ /* 0x000fe4000f000000 */
[----:B------:R-:W-:Y:S02]  /*4b20*/  UIMAD UR8, UR39, UR7, URZ ;  /* 0x00000007270872a4 */ /* 0x000fe4000f8e02ff */
[----:B------:R-:W-:Y:S03]  /*4b30*/  UISETP.GE.AND UP0, UPT, UR6, UR4, UPT ;  /* 0x000000040600728c */ /* 0x000fe6000bf06270 */
[----:B------:R-:W-:Y:S01]  /*4b40*/  UMOV UR4, UR11 ;  /* 0x0000000b00047c82 */ /* 0x000fe20008000000 */
[----:B------:R-:W-:Y:S02]  /*4b50*/  UISETP.GE.OR UP0, UPT, UR5, UR8, UP0 ;  /* 0x000000080500728c */ /* 0x000fe40008706670 */
[----:B------:R-:W-:Y:S02]  /*4b60*/  USHF.R.U32.HI UR4, URZ, UR23, UR4 ;  /* 0x00000017ff047299 */ /* 0x000fe40008011604 */
[----:B------:R-:W-:Y:S02]  /*4b70*/  UIMAD.WIDE.U32 UR8, UR5, UR22, URZ ;  /* 0x00000016050872a5 */ /* 0x000fe4000f8e00ff */
[----:B------:R-:W-:Y:S04]  /*4b80*/  USEL UR10, UR6, UR4, !UP4 ;  /* 0x00000004060a7287 */ /* 0x000fe8000e000000 */
[----:B------:R-:W-:Y:S01]  /*4b90*/  UIADD3 UR11, UPT, UPT, -UR10, URZ, URZ ;  /* 0x000000ff0a0b7290 */ /* 0x000fe2000fffe1ff */
[----:B------:R-:W-:Y:S02]  /*4ba0*/  @!UP0 UMOV UR4, UR9 ;  /* 0x0000000900048c82 */ /* 0x000fe40008000000 */
[----:B------:R-:W-:Y:S02]  /*4bb0*/  @!UP0 USHF.R.U32.HI UR4, URZ, UR23, UR4 ;  /* 0x00000017ff048299 */ /* 0x000fe40008011604 */
[----:B------:R-:W-:Y:S02]  /*4bc0*/  UIMAD UR8, UR39, UR11, UR6 ;  /* 0x0000000b270872a4 */ /* 0x000fe4000f8e0206 */
[----:B------:R-:W-:Y:S04]  /*4bd0*/  @!UP0 USEL UR4, UR5, UR4, !UP4 ;  /* 0x0000000405048287 */ /* 0x000fe8000e000000 */
[----:B------:R-:W-:Y:S02]  /*4be0*/  @!UP0 UIMAD UR8, UR7, UR8, UR4 ;  /* 0x00000008070882a4 */ /* 0x000fe4000f8e0204 */
[----:B------:R-:W-:Y:S02]  /*4bf0*/  @!UP0 UIADD3 UR9, UPT, UPT, UR10, -UR4, URZ ;  /* 0x800000040a098290 */ /* 0x000fe4000fffe0ff */
[----:B------:R-:W-:Y:S02]  /*4c00*/  UIADD3 UR4, UPT, UPT, -UR5, URZ, URZ ;  /* 0x000000ff05047290 */ /* 0x000fe4000fffe1ff */
[----:B------:R-:W-:Y:S02]  /*4c10*/  UIADD3 UR7, UPT, UPT, -UR6, URZ, URZ ;  /* 0x000000ff06077290 */ /* 0x000fe4000fffe1ff */
[----:B------:R-:W-:Y:S02]  /*4c20*/  @!UP0 UIMAD UR6, UR9, UR39, UR5 ;  /* 0x00000027090682a4 */ /* 0x000fe4000f8e0205 */
[----:B------:R-:W-:Y:S02]  /*4c30*/  UIMAD UR14, UR15, UR4, UR14 ;  /* 0x000000040f0e72a4 */ /* 0x000fe4000f8e020e */
[----:B------:R-:W-:Y:S01]  /*4c40*/  UIMAD UR13, UR42, UR7, UR13 ;  /* 0x000000072a0d72a4 */ /* 0x000fe2000f8e020d */
[----:B------:R-:W-:Y:S02]  /*4c50*/  @!UP0 UMOV UR5, UR8 ;  /* 0x0000000800058c82 */ /* 0x000fe40008000000 */
[----:B------:R-:W-:Y:S02]  /*4c60*/  UIMAD UR14, UR5, UR15, UR14 ;  /* 0x0000000f050e72a4 */ /* 0x000fe4000f8e020e */
[----:B------:R-:W-:Y:S11]  /*4c70*/  UIMAD UR13, UR6, UR42, UR13 ;  /* 0x0000002a060d72a4 */ /* 0x000ff6000f8e020d */
[----:B------:R-:W-:Y:S01]  /*4c80*/  @!UPT UIADD3 URZ, UPT, UPT, URZ, URZ, URZ ;  /* 0x000000fffffff290 */ /* 0x000fe2000fffe0ff */
.L_x_78:
[----:B------:R-:W3:Y:S01]  /*4c90*/  @!UP2 LDCU.128 UR8, c[0x0][0xb10] ;  /* 0x00016200ff08a7ac */ /* 0x000ee20008000c00 */
[C---:B----4-:R-:W-:Y:S02]  /*4ca0*/  ISETP.NE.U32.AND P1, PT, R4.reuse, RZ, PT ;  /* 0x000000ff0400720c */ /* 0x050fe40003f25070 */
[----:B------:R-:W-:Y:S02]  /*4cb0*/  ISETP.NE.U32.AND P0, PT, R4, RZ, PT ;  /* 0x000000ff0400720c */ /* 0x000fe40003f05070 */
[C---:B------:R-:W-:Y:S02]  /*4cc0*/  ISETP.NE.AND.EX P1, PT, R5.reuse, RZ, PT, P1 ;  /* 0x000000ff0500720c */ /* 0x040fe40003f25310 */
[----:B------:R-:W-:Y:S01]  /*4cd0*/  ISETP.NE.AND.EX P0, PT, R5, RZ, PT, P0 ;  /* 0x000000ff0500720c */ /* 0x000fe20003f05300 */
[----:B------:R-:W4:Y:S01]  /*4ce0*/  @!UP2 LDCU UR5, c[0x0][0xb0c] ;  /* 0x00016180ff05a7ac */ /* 0x000f220008000800 */
[----:B------:R-:W-:Y:S01]  /*4cf0*/  SHF.L.U32 R9, R15, 0x1f, RZ ;  /* 0x0000001f0f097819 */ /* 0x000fe200000006ff */
[----:B------:R-:W-:Y:S02]  /*4d00*/  USHF.L.U32 UR35, UR16, 0x7, URZ ;  /* 0x0000000710237899 */ /* 0x000fe400080006ff */
[----:B------:R-:W-:Y:S02]  /*4d10*/  USHF.L.U32 UR34, UR20, 0x6, URZ ;  /* 0x0000000614227899 */ /* 0x000fe400080006ff */
[----:B---3--:R-:W-:Y:S07]  /*4d20*/  UIMAD.WIDE.U32 UR6, UR14, UR8, URZ ;  /* 0x000000080e0672a5 */ /* 0x008fee000f8e00ff */
[----:B------:R-:W-:Y:S01]  /*4d30*/  @!UP2 UMOV UR4, UR7 ;  /* 0x000000070004ac82 */ /* 0x000fe20008000000 */
[----:B----4-:R-:W-:Y:S02]  /*4d40*/  @!UP2 UISETP.NE.AND UP0, UPT, UR5, 0x1, UPT ;  /* 0x000000010500a88c */ /* 0x010fe4000bf05270 */
[----:B------:R-:W-:Y:S02]  /*4d50*/  @!UP2 USHF.R.U32.HI UR4, URZ, UR9, UR4 ;  /* 0x00000009ff04a299 */ /* 0x000fe40008011604 */
[----:B------:R-:W-:Y:S02]  /*4d60*/  UIMAD.WIDE.U32 UR6, UR13, UR11, URZ ;  /* 0x0000000b0d0672a5 */ /* 0x000fe4000f8e00ff */
[----:B------:R-:W-:Y:S02]  /*4d70*/  @!UP2 USEL UR8, UR14, UR4, !UP0 ;  /* 0x000000040e08a287 */ /* 0x000fe4000c000000 */
[----:B------:R-:W-:Y:S03]  /*4d80*/  @!UP2 UISETP.NE.AND UP0, UPT, UR10, 0x1, UPT ;  /* 0x000000010a00a88c */ /* 0x000fe6000bf05270 */
[----:B------:R-:W-:Y:S02]  /*4d90*/  @!UP2 UMOV UR6, UR7 ;  /* 0x000000070006ac82 */ /* 0x000fe40008000000 */
[----:B------:R-:W3:Y:S02]  /*4da0*/  @!UP2 LDCU UR4, c[0x0][0xb20] ;  /* 0x00016400ff04a7ac */ /* 0x000ee40008000800 */
[----:B---3--:R-:W-:Y:S04]  /*4db0*/  @!UP2 USHF.R.U32.HI UR6, URZ, UR4, UR6 ;  /* 0x00000004ff06a299 */ /* 0x008fe80008011606 */
[----:B------:R-:W-:Y:S04]  /*4dc0*/  @!UP2 USEL UR6, UR13, UR6, !UP0 ;  /* 0x000000060d06a287 */ /* 0x000fe8000c000000 */
[----:B------:R-:W-:Y:S02]  /*4dd0*/  @!UP2 UIADD3 UR4, UPT, UPT, -UR8, UR6, URZ ;  /* 0x000000060804a290 */ /* 0x000fe4000fffe1ff */
[----:B------:R-:W-:Y:S02]  /*4de0*/  @!UP2 UIADD3 UR6, UPT, UPT, UR8, -UR6, URZ ;  /* 0x800000060806a290 */ /* 0x000fe4000fffe0ff */
[----:B------:R-:W-:Y:S02]  /*4df0*/  @!UP2 UIMAD UR14, UR4, UR5, UR14 ;  /* 0x00000005040ea2a4 */ /* 0x000fe4000f8e020e */
[----:B------:R-:W-:Y:S01]  /*4e00*/  @!UP2 UIMAD UR13, UR6, UR10, UR13 ;  /* 0x0000000a060da2a4 */ /* 0x000fe2000f8e020d */
[----:B------:R-:W-:Y:S11]  /*4e10*/  BRA.U UP3, `(.L_x_79) ;  /* 0x0000000103107547 */ /* 0x000ff6000b800000 */
[----:B--2---:R-:W-:Y:S04]  /*4e20*/  MOV R0, UR45 ;  /* 0x0000002d00007c02 */ /* 0x004fe80008000f00 */
[----:B------:R-:W-:Y:S04]  /*4e30*/  SHF.L.U32 R11, R0, 0x1f, RZ ;  /* 0x0000001f000b7819 */ /* 0x000fe800000006ff */
[----:B------:R-:W2:Y:S02]  /*4e40*/  SYNCS.PHASECHK.TRANS64.TRYWAIT P2, [UR21+0x68], R11 ;  /* 0x0000680bff0075a7 */ /* 0x000ea40008041115 */
[----:B--2---:R-:W-:Y:S05]  /*4e50*/  @!P2 BRA `(.L_x_80) ;  /* 0x0000004400f8a947 */ /* 0x004fea0003800000 */
.L_x_79:
[----:B------:R-:W-:Y:S05]  /*4e60*/  @!P1 BRA `(.L_x_81) ;  /* 0x0000000000309947 */ /* 0x000fea0003800000 */
[----:B------:R-:W-:Y:S01]  /*4e70*/  ISETP.NE.U32.AND P1, PT, R2, RZ, PT ;  /* 0x000000ff0200720c */ /* 0x000fe20003f25070 */
[----:B------:R-:W3:Y:S01]  /*4e80*/  LDCU.64 UR4, c[0x0][0x358] ;  /* 0x00006b00ff0477ac */ /* 0x000ee20008000a00 */
[----:B------:R-:W-:Y:S02]  /*4e90*/  IMAD.MOV.U32 R56, RZ, RZ, 0x1 ;  /* 0x00000001ff387424 */ /* 0x000fe400078e00ff */
[----:B------:R-:W-:Y:S11]  /*4ea0*/  ISETP.NE.AND.EX P1, PT, R3, RZ, PT, P1 ;  /* 0x000000ff0300720c */ /* 0x000ff60003f25310 */
[----:B------:R-:W-:Y:S02]  /*4eb0*/  @!UPT UIADD3 URZ, UPT, UPT, URZ, URZ, URZ ;  /* 0x000000fffffff290 */ /* 0x000fe4000fffe0ff */
[----:B--2---:R-:W2:Y:S01]  /*4ec0*/  @P1 LDC.64 R10, c[0x0][0x888] ;  /* 0x00022200ff0a1b82 */ /* 0x004ea20000000a00 */
[----:B------:R-:W-:Y:S04]  /*4ed0*/  @P1 IMAD R0, R4, UR60, RZ ;  /* 0x0000003c04001c24 */ /* 0x000fe8000f8e02ff */
[----:B--2---:R-:W-:Y:S04]  /*4ee0*/  @P1 IMAD.WIDE R10, R0, 0x4, R10 ;  /* 0x00000004000a1825 */ /* 0x004fe800078e020a */
[----:B------:R-:W-:Y:S01]  /*4ef0*/  HFMA2 R0, -RZ, RZ, 0, 5.9604644775390625e-08 ;  /* 0x00000001ff007431 */ /* 0x000fe200000001ff */
[----:B---3-5:R3:W5:Y:S04]  /*4f00*/  @P1 LDG.E R27, desc[UR4][R10.64] ;  /* 0x000000040a1b1981 */ /* 0x028768000c1e1900 */
[----:B------:R-:W-:Y:S01]  /*4f10*/  @!P1 PRMT R56, R0, 0x7610, R56 ;  /* 0x0000761000389816 */ /* 0x000fe20000000038 */
[----:B---3--:R-:W4:Y:S06]  /*4f20*/  @!P1 LDC R27, c[0x0][0x880] ;  /* 0x00022000ff1b9b82 */ /* 0x008f2c0000000800 */
.L_x_81:
[----:B----45:R-:W-:Y:S01]  /*4f30*/  @!P0 FSETP.EQ.AND P1, PT, R27, RZ, PT ;  /* 0x000000ff1b00820b */ /* 0x030fe20003f22000 */
[----:B------:R-:W-:Y:S01]  /*4f40*/  @!UPT UIADD3 URZ, UPT, UPT, URZ, URZ, URZ ;  /* 0x000000fffffff290 */ /* 0x000fe2000fffe0ff */
[----:B------:R-:W-:Y:S11]  /*4f50*/  @!P0 BRA `(.L_x_82) ;  /* 0x0000000000188947 */ /* 0x000ff60003800000 */
[----:B------:R-:W-:Y:S02]  /*4f60*/  LOP3.LUT P0, RZ, R56, 0xff, RZ, 0xc0, !PT ;  /* 0x000000ff38ff7812 */ /* 0x000fe4000780c0ff */
[----:B------:R-:W-:Y:S04]  /*4f70*/  ISETP.NE.U32.AND P1, PT, R2, RZ, PT ;  /* 0x000000ff0200720c */ /* 0x000fe80003f25070 */
[----:B------:R-:W-:Y:S04]  /*4f80*/  ISETP.NE.AND.EX P1, PT, R3, RZ, PT, P1 ;  /* 0x000000ff0300720c */ /* 0x000fe80003f25310 */
[----:B------:R-:W-:Y:S03]  /*4f90*/  PLOP3.LUT P1, PT, P1, PT, PT, 0x8, 0x80 ;  /* 0x000000000080781c */ /* 0x000fe60000f2e170 */
[----:B------:R-:W-:Y:S11]  /*4fa0*/  @P0 FSETP.EQ.AND P1, PT, R27, RZ, PT ;  /* 0x000000ff1b00020b */ /* 0x000ff60003f22000 */
[----:B------:R-:W-:Y:S02]  /*4fb0*/  @!UPT UIADD3 URZ, UPT, UPT, URZ, URZ, URZ ;  /* 0x000000fffffff290 */ /* 0x000fe4000fffe0ff */
.L_x_82:
[----:B------:R-:W3:Y:S01]  /*4fc0*/  SYNCS.PHASECHK.TRANS64.TRYWAIT P2, [UR21+0x40], R9 ;  /* 0x00004009ff0075a7 */ /* 0x000ee20008041115 */
[----:B------:R-:W-:Y:S04]  /*4fd0*/  ELECT P0, URZ, PT ;  /* 0x0000000000ff782f */ /* 0x000fe80003800000 */
[----:B------:R-:W-:Y:S11]  /*4fe0*/  PLOP3.LUT P1, PT, P1, P0, PT, 0xf2, 0x2f ;  /* 0x00000000002f781c */ /* 0x000ff60000f21e72 */
[----:B------:R-:W-:Y:S02]  /*4ff0*/  @!UPT UIADD3 URZ, UPT, UPT, URZ, URZ, URZ ;  /* 0x000000fffffff290 */ /* 0x000fe4000fffe0ff */
[----:B------:R-:W-:Y:S05]  /*5000*/  @!P1 IADD3 R8, P0, PT, R16, 0x580, RZ ;  /* 0x0000058010089810 */ /* 0x000fea0007f1e0ff */
[----:B------:R-:W-:Y:S01]  /*5010*/  @!P1 IMAD.X R6, RZ, RZ, R17, P0 ;  /* 0x000000ffff069224 */ /* 0x000fe200000e0611 */
[----:B---3--:R-:W-:Y:S07]  /*5020*/  @!P2 BRA `(.L_x_83) ;  /* 0x00000044009ca947 */ /* 0x008fee0003800000 */
.L_x_166:
[----:B------:R-:W-:Y:S01]  /*5030*/  @!P1 R2UR UR5, R8 ;  /* 0x00000000080592ca */ /* 0x000fe200000e0000 */
[----:B------:R-:W-:Y:S01]  /*5040*/  VOTEU.ALL UP0, P1 ;  /* 0x0000000000ff7886 */ /* 0x000fe20000800000 */
[----:B------:R-:W-:Y:S01]  /*5050*/  @!P1 R2UR UR4, R6 ;  /* 0x00000000060492ca */ /* 0x000fe200000e0000 */
[----:B--2---:R-:W-:Y:S01]  /*5060*/  @!P1 IMAD.MOV.U32 R0, RZ, RZ, 0x2000 ;  /* 0x00002000ff009424 */ /* 0x004fe200078e00ff */
[----:B------:R-:W-:Y:S01]  /*5070*/  UMOV UR8, 0x0 ;  /* 0x0000000000087882 */ /* 0x000fe20000000000 */
[----:B------:R-:W-:Y:S01]  /*5080*/  UMOV UR9, 0x10000000 ;  /* 0x1000000000097882 */ /* 0x000fe20000000000 */
[----:B------:R-:W-:Y:S01]  /*5090*/  @!UP0 UIADD3 UR32, UPT, UPT, UR21, 0x200, URZ ;  /* 0x0000020015208890 */ /* 0x000fe2000fffe0ff */
[----:B------:R-:W-:Y:S01]  /*50a0*/  @!P1 IADD3 R8, P0, PT, R16, 0x580, RZ ;  /* 0x0000058010089810 */ /* 0x000fe20007f1e0ff */
[----:B------:R-:W-:Y:S01]  /*50b0*/  VOTEU.ALL UP0, P1 ;  /* 0x0000000000ff7886 */ /* 0x000fe20000800000 */
[----:B------:R-:W-:Y:S01]  /*50c0*/  UMOV UR36, UR60 ;  /* 0x0000003c00247c82 */ /* 0x000fe20008000000 */
[----:B------:R-:W-:Y:S02]  /*50d0*/  UPRMT UR6, UR54, 0x654, UR33 ;  /* 0x0000065436067896 */ /* 0x000fe40008000021 */
[----:B------:R-:W-:Y:S02]  /*50e0*/  @!P1 IMAD.X R6, RZ, RZ, R17, P0 ;  /* 0x000000ffff069224 */ /* 0x000fe400000e0611 */
[----:B------:R-:W-:Y:S02]  /*50f0*/  IMAD.U32 R10, RZ, RZ, UR5 ;  /* 0x00000005ff0a7e24 */ /* 0x000fe4000f8e00ff */
[----:B------:R-:W-:Y:S03]  /*5100*/  IMAD.U32 R11, RZ, RZ, UR4 ;  /* 0x00000004ff0b7e24 */ /* 0x000fe6000f8e00ff */
[----:B------:R-:W-:Y:S02]  /*5110*/  @!P1 R2UR UR4, R10 ;  /* 0x000000000a0492ca */ /* 0x000fe400000e0000 */
[----:B------:R-:W-:Y:S11]  /*5120*/  @!P1 R2UR UR5, R11 ;  /* 0x000000000b0592ca */ /* 0x000ff600000e0000 */
[----:B------:R-:W-:Y:S02]  /*5130*/  @!UPT UIADD3 URZ, UPT, UPT, URZ, URZ, URZ ;  /* 0x000000fffffff290 */ /* 0x000fe4000fffe0ff */
[----:B------:R2:W-:Y:S01]  /*5140*/  @!UP0 UTMALDG.3D [UR32], [UR4], desc[UR8] ;  /* 0x00000820040085b4 */ /* 0x0005e20008011000 */
[----:B------:R2:W-:Y:S01]  /*5150*/  @!P1 SYNCS.ARRIVE.TRANS64.RED.A0TR RZ, [UR21+0x20], R0 ;  /* 0x00002000ffff99a7 */ /* 0x0005e20008300415 */
[----:B------:R-:W-:Y:S01]  /*5160*/  SYNCS.ARRIVE.TRANS64.RED.A1T0 RZ, [UR6], RZ ;  /* 0x000000ffffff79a7 */ /* 0x000fe20008100406 */
[----:B------:R-:W3:Y:S02]  /*5170*/  SYNCS.PHASECHK.TRANS64.TRYWAIT P2, [UR21+0x48], R9 ;  /* 0x00004809ff0075a7 */ /* 0x000ee40008041115 */
[----:B--23--:R-:W-:Y:S05]  /*5180*/  @!P2 BRA `(.L_x_84) ;  /* 0x00000044005ca947 */ /* 0x00cfea0003800000 */
.L_x_168:
        /* <DEDUP_REMOVED lines=8> */
[----:B------:R-:W-:Y:S01]  /*5210*/  @!UP0 UIADD3 UR24, UPT, UPT, UR21, 0x2200, URZ ;  /* 0x0000220015188890 */ /* 0x000fe2000fffe0ff */
[----:B------:R-:W-:Y:S01]  /*5220*/  VOTEU.ALL UP0, P1 ;  /* 0x0000000000ff7886 */ /* 0x000fe20000800000 */
[----:B------:R-:W-:Y:S01]  /*5230*/  UMOV UR27, UR35 ;  /* 0x00000023001b7c82 */ /* 0x000fe20008000000 */
[----:B------:R-:W-:Y:S02]  /*5240*/  UMOV UR28, UR60 ;  /* 0x0000003c001c7c82 */ /* 0x000fe40008000000 */
[----:B------:R-:W-:Y:S01]  /*5250*/  IMAD.U32 R10, RZ, RZ, UR5 ;  /* 0x00000005ff0a7e24 */ /* 0x000fe2000f8e00ff */
[----:B------:R-:W-:Y:S01]  /*5260*/  UPRMT UR6, UR54, 0x654, UR25 ;  /* 0x0000065436067896 */ /* 0x000fe20008000019 */
[----:B------:R-:W-:Y:S02]  /*5270*/  IMAD.U32 R11, RZ, RZ, UR4 ;  /* 0x00000004ff0b7e24 */ /* 0x000fe4000f8e00ff */
[----:B------:R-:W-:Y:S01]  /*5280*/  @!P1 IMAD.X R6, RZ, RZ, R17, P0 ;  /* 0x000000ffff069224 */ /* 0x000fe200000e0611 */
        /* <DEDUP_REMOVED lines=8> */
.L_x_170:
[----:B------:R-:W-:Y:S01]  /*5310*/  @!P1 R2UR UR5, R8 ;  /* 0x00000000080592ca */ /* 0x000fe200000e0000 */
[----:B------:R-:W-:Y:S01]  /*5320*/  VOTEU.ALL UP0, P1 ;  /* 0x0000000000ff7886 */ /* 0x000fe20000800000 */
[----:B------:R-:W-:Y:S01]  /*5330*/  @!P1 R2UR UR4, R6 ;  /* 0x00000000060492ca */ /* 0x000fe200000e0000 */
[----:B--2---:R-:W-:Y:S01]  /*5340*/  @!P1 IMAD.MOV.U32 R0, RZ, RZ, 0x2000 ;  /* 0x00002000ff009424 */ /* 0x004fe200078e00ff */
[----:B------:R-:W-:Y:S01]  /*5350*/  UMOV UR8, 0x0 ;  /* 0x0000000000087882 */ /* 0x000fe20000000000 */
[----:B------:R-:W-:Y:S01]  /*5360*/  UMOV UR9, 0x10000000 ;  /* 0x1000000000097882 */ /* 0x000fe20000000000 */
[----:B------:R-:W-:Y:S01]  /*5370*/  @!UP0 UIADD3 UR18, UPT, UPT, UR34, 0x20, URZ ;  /* 0x0000002022128890 */ /* 0x000fe2000fffe0ff */
[----:B------:R-:W-:Y:S01]  /*5380*/  VIADD R14, R14, 0x1 ;  /* 0x000000010e0e7836 */ /* 0x000fe20000000000 */
[----:B------:R-:W-:Y:S01]  /*5390*/  @!UP0 UIADD3 UR16, UPT, UPT, UR21, 0x4200, URZ ;  /* 0x0000420015108890 */ /* 0x000fe2000fffe0ff */
[----:B------:R-:W-:Y:S01]  /*53a0*/  VOTEU.ALL UP0, P1 ;  /* 0x0000000000ff7886 */ /* 0x000fe20000800000 */
[----:B------:R-:W-:Y:S01]  /*53b0*/  UMOV UR19, UR35 ;  /* 0x0000002300137c82 */ /* 0x000fe20008000000 */
[----:B------:R-:W-:Y:S02]  /*53c0*/  UMOV UR20, UR60 ;  /* 0x0000003c00147c82 */ /* 0x000fe40008000000 */
[----:B------:R-:W-:Y:S01]  /*53d0*/  IMAD.U32 R10, RZ, RZ, UR5 ;  /* 0x00000005ff0a7e24 */ /* 0x000fe2000f8e00ff */
[----:B------:R-:W-:Y:S01]  /*53e0*/  UPRMT UR6, UR54, 0x654, UR17 ;  /* 0x0000065436067896 */ /* 0x000fe20008000011 */
        /* <DEDUP_REMOVED lines=9> */
.L_x_172:
[----:B------:R-:W-:Y:S01]  /*5480*/  @!P1 IADD3 R6, P0, PT, R16, 0x580, RZ ;  /* 0x0000058010069810 */ /* 0x000fe20007f1e0ff */
[----:B------:R-:W-:Y:S01]  /*5490*/  VOTEU.ALL UP0, P1 ;  /* 0x0000000000ff7886 */ /* 0x000fe20000800000 */
[----:B------:R-:W-:Y:S01]  /*54a0*/  UMOV UR6, 0x0 ;  /* 0x0000000000067882 */ /* 0x000fe20000000000 */
[----:B------:R-:W-:Y:S01]  /*54b0*/  UMOV UR7, 0x10000000 ;  /* 0x1000000000077882 */ /* 0x000fe20000000000 */
[----:B------:R-:W-:Y:S01]  /*54c0*/  @!P1 R2UR UR5, R6 ;  /* 0x00000000060592ca */ /* 0x000fe200000e0000 */
[----:B--2---:R-:W-:Y:S01]  /*54d0*/  @!P1 IMAD.X R0, RZ, RZ, R17, P0 ;  /* 0x000000ffff009224 */ /* 0x004fe200000e0611 */
[----:B------:R-:W-:Y:S01]  /*54e0*/  @!UP0 UIADD3 UR10, UPT, UPT, UR34, 0x30, URZ ;  /* 0x00000030220a8890 */ /* 0x000fe2000fffe0ff */
[----:B------:R-:W-:Y:S01]  /*54f0*/  R2UR UR18, R58 ;  /* 0x000000003a1272ca */ /* 0x000fe200000e0000 */
[----:B------:R-:W-:Y:S01]  /*5500*/  @!UP0 UIADD3 UR8, UPT, UPT, UR21, 0x6200, URZ ;  /* 0x0000620015088890 */ /* 0x000fe2000fffe0ff */
[----:B------:R-:W-:Y:S01]  /*5510*/  R2UR UR16, R59 ;  /* 0x000000003b1072ca */ /* 0x000fe200000e0000 */
[----:B------:R-:W-:Y:S01]  /*5520*/  @!UP0 UIADD3 UR9, UPT, UPT, UR21, 0x38, URZ ;  /* 0x0000003815098890 */ /* 0x000fe2000fffe0ff */
[----:B------:R-:W-:Y:S01]  /*5530*/  @!P1 R2UR UR4, R0 ;  /* 0x00000000000492ca */ /* 0x000fe200000e0000 */
[----:B------:R-:W-:Y:S01]  /*5540*/  VOTEU.ALL UP0, P1 ;  /* 0x0000000000ff7886 */ /* 0x000fe20000800000 */
[----:B------:R-:W-:Y:S01]  /*5550*/  UMOV UR11, UR35 ;  /* 0x00000023000b7c82 */ /* 0x000fe20008000000 */
[----:B------:R-:W-:Y:S01]  /*5560*/  UMOV UR12, UR60 ;  /* 0x0000003c000c7c82 */ /* 0x000fe20008000000 */
[C---:B------:R-:W-:Y:S01]  /*5570*/  ISETP.NE.AND P0, PT, R14.reuse, 0x2, PT ;  /* 0x000000020e00780c */ /* 0x040fe20003f05270 */
[----:B------:R-:W-:Y:S01]  /*5580*/  UPLOP3.LUT UP3, UPT, UPT, UPT, UPT, 0x80, 0x8 ;  /* 0x000000000008789c */ /* 0x000fe20003f6f070 */
[----:B------:R-:W-:Y:S01]  /*5590*/  IMAD.U32 R8, RZ, RZ, UR5 ;  /* 0x00000005ff087e24 */ /* 0x000fe2000f8e00ff */
[----:B------:R-:W-:Y:S01]  /*55a0*/  LOP3.LUT R15, R15, 0x1, RZ, 0x3c, !PT ;  /* 0x000000010f0f7812 */ /* 0x000fe200078e3cff */
[----:B------:R-:W-:Y:S01]  /*55b0*/  UMOV UR60, UR29 ;  /* 0x0000001d003c7c82 */ /* 0x000fe20008000000 */
[----:B------:R-:W-:Y:S01]  /*55c0*/  SEL R0, RZ, 0x1, P0 ;  /* 0x00000001ff007807 */ /* 0x000fe20000000000 */
[----:B------:R-:W-:Y:S01]  /*55d0*/  UIADD3 UR20, UPT, UPT, UR13, UR18, URZ ;  /* 0x000000120d147290 */ /* 0x000fe2000fffe0ff */
[----:B------:R-:W-:Y:S01]  /*55e0*/  SEL R14, R14, RZ, P0 ;  /* 0x000000ff0e0e7207 */ /* 0x000fe20000000000 */
[----:B------:R-:W-:Y:S01]  /*55f0*/  UIADD3 UR16, UPT, UPT, UR14, UR16, URZ ;  /* 0x000000100e107290 */ /* 0x000fe2000fffe0ff */
[----:B------:R-:W-:Y:S01]  /*5600*/  IMAD.U32 R9, RZ, RZ, UR4 ;  /* 0x00000004ff097e24 */ /* 0x000fe2000f8e00ff */
[----:B------:R-:W-:Y:S02]  /*5610*/  @!P1 R2UR UR4, R8 ;  /* 0x00000000080492ca */ /* 0x000fe400000e0000 */
[----:B------:R-:W-:Y:S02]  /*5620*/  LOP3.LUT R13, R13, R0, RZ, 0x3c, !PT ;  /* 0x000000000d0d7212 */ /* 0x000fe400078e3cff */
[----:B------:R-:W-:Y:S11]  /*5630*/  @!P1 R2UR UR5, R9 ;  /* 0x00000000090592ca */ /* 0x000ff600000e0000 */
[----:B------:R-:W-:Y:S02]  /*5640*/  @!UPT UIADD3 URZ, UPT, UPT, URZ, URZ, URZ ;  /* 0x000000fffffff290 */ /* 0x000fe4000fffe0ff */
[----:B------:R2:W-:Y:S01]  /*5650*/  @!UP0 UTMALDG.3D [UR8], [UR4], desc[UR6] ;  /* 0x00000608040085b4 */ /* 0x0005e20008011000 */
[----:B------:R2:W-:Y:S01]  /*5660*/  @!P1 SYNCS.ARRIVE.TRANS64.RED.A0TR RZ, [UR21+0x38], R7 ;  /* 0x00003807ffff99a7 */ /* 0x0005e20008300415 */
[----:B------:R-:W-:Y:S01]  /*5670*/  SYNCS.ARRIVE.TRANS64.RED.A1T0 RZ, [UR37], RZ ;  /* 0x000000ffffff79a7 */ /* 0x000fe20008100425 */
[----:B------:R-:W-:Y:S05]  /*5680*/  BRA.U UP1, `(.L_x_87) ;  /* 0xfffffff101607547 */ /* 0x000fea000b83ffff */
[----:B------:R-:W-:-:S04]  /*5690*/  SHF.L.U32 R3, R15, 0x1f, RZ ;  /* 0x0000001f0f037819 */ /* 0x000fc800000006ff */
[----:B------:R-:W3:Y:S02]  /*56a0*/  SYNCS.PHASECHK.TRANS64.TRYWAIT P0, [UR21+0x40], R3 ;  /* 0x00004003ff0075a7 */ /* 0x000ee40008001115 */
[----:B---3--:R-:W-:Y:S05]  /*56b0*/  @!P0 BRA `(.L_x_88) ;  /* 0x0000004000588947 */ /* 0x008fea0003800000 */
.L_x_174:
[----:B------:R-:W4:Y:S02]  /*56c0*/  SYNCS.PHASECHK.TRANS64.TRYWAIT P0, [UR21+0x48], R3 ;  /* 0x00004803ff0075a7 */ /* 0x000f240008001115 */
[----:B----4-:R-:W-:Y:S05]  /*56d0*/  @!P0 BRA `(.L_x_89) ;  /* 0x0000004000688947 */ /* 0x010fea0003800000 */
.L_x_176:
[----:B------:R-:W4:Y:S02]  /*56e0*/  SYNCS.PHASECHK.TRANS64.TRYWAIT P0, [UR21+0x50], R3 ;  /* 0x00005003ff0075a7 */ /* 0x000f240008001115 */
[----:B----4-:R-:W-:Y:S05]  /*56f0*/  @!P0 BRA `(.L_x_90) ;  /* 0x0000004000788947 */ /* 0x010fea0003800000 */
.L_x_178:
[----:B---3--:R-:W-:-:S07]  /*5700*/  MOV R0, UR21 ;  /* 0x0000001500007c02 */ /* 0x008fce0008000f00 */
.L_x_91:
[----:B---3--:R-:W-:-:S04]  /*5710*/  SHF.L.U32 R3, R15, 0x1f, RZ ;  /* 0x0000001f0f037819 */ /* 0x008fc800000006ff */
[----:B------:R3:W4:Y:S03]  /*5720*/  SYNCS.PHASECHK.TRANS64.TRYWAIT P0, [R0+URZ+0x58], R3 ;  /* 0x00005803000075a7 */ /* 0x00072600080011ff */
[----:B----4-:R-:W-:Y:S05]  /*5730*/  @!P0 NANOSLEEP.SYNCS 0x989680 ;  /* 0x009896800000895d */ /* 0x010fea0003900000 */
[----:B------:R-:W4:Y:S02]  /*5740*/  @!P0 SYNCS.PHASECHK.TRANS64 P0, [R0+URZ+0x58], R3 ;  /* 0x00005803000085a7 */ /* 0x000f2400080010ff */
[----:B-12-4-:R-:W-:Y:S05]  /*5750*/  @P0 EXIT ;  /* 0x000000000000094d */ /* 0x016fea0003800000 */
[----:B------:R-:W-:Y:S05]  /*5760*/  BRA `(.L_x_91) ;  /* 0xfffffffc00e87947 */ /* 0x000fea000383ffff */
.L_x_76:
[----:B------:R-:W-:-:S06]  /*5770*/  UISETP.GE.AND UP0, UPT, UR17, 0x4, UPT ;  /* 0x000000041100788c */ /* 0x000fcc000bf06270 */
[----:B------:R-:W-:-:S13]  /*5780*/  PLOP3.LUT P0, PT, PT, PT, UP0, 0x80, 0x8 ;  /* 0x000000000008781c */ /* 0x000fda0003f0f008 */
[----:B------:R-:W-:Y:S05]  /*5790*/  @!P0 EXIT ;  /* 0x000000000000894d */ /* 0x000fea0003800000 */
[----:B------:R-:W-:Y:S01]  /*57a0*/  BAR.SYNC.DEFER_BLOCKING 0x6, 0xa0 ;  /* 0x0182800000007b1d */ /* 0x000fe20000010000 */
[C---:B------:R-:W-:Y:S01]  /*57b0*/  IMAD.SHL.U32 R2, R70.reuse, 0x10, RZ ;  /* 0x0000001046027824 */ /* 0x040fe200078e00ff */
[C---:B------:R-:W-:Y:S01]  /*57c0*/  SHF.L.U32 R23, R70.reuse, 0x10, RZ ;  /* 0x0000001046177819 */ /* 0x040fe200000006ff */
[C---:B------:R-:W-:Y:S01]  /*57d0*/  IMAD.SHL.U32 R69, R70.reuse, 0x2, RZ ;  /* 0x0000000246457824 */ /* 0x040fe200078e00ff */
[----:B------:R-:W-:Y:S01]  /*57e0*/  LOP3.LUT R71, R70, 0x60, RZ, 0xc0, !PT ;  /* 0x0000006046477812 */ /* 0x000fe200078ec0ff */
[----:B------:R-:W-:Y:S01]  /*57f0*/  HFMA2 R62, -RZ, RZ, 0, 0 ;  /* 0x00000000ff3e7431 */ /* 0x000fe200000001ff */
[----:B------:R-:W-:Y:S02]  /*5800*/  UMOV UR43, 0x400 ;  /* 0x00000400002b7882 */ /* 0x000fe40000000000 */
[----:B------:R-:W1:Y:S01]  /*5810*/  LDC.64 R54, c[0x0][0x8b0] ;  /* 0x00022c00ff367b82 */ /* 0x000e620000000a00 */
[----:B------:R-:W-:Y:S01]  /*5820*/  ULEA UR43, UR54, UR43, 0x18 ;  /* 0x0000002b362b7291 */ /* 0x000fe2000f8ec0ff */
[----:B------:R-:W-:Y:S01]  /*5830*/  LOP3.LUT R6, R2, 0x60, RZ, 0xc0, !PT ;  /* 0x0000006002067812 */ /* 0x000fe200078ec0ff */
[----:B------:R-:W2:Y:S01]  /*5840*/  LDCU.64 UR6, c[0x0][0x890] ;  /* 0x00011200ff0677ac */ /* 0x000ea20008000a00 */
[----:B------:R-:W-:Y:S01]  /*5850*/  LOP3.LUT R68, R70, 0x2, RZ, 0xc0, !PT ;  /* 0x0000000246447812 */ /* 0x000fe200078ec0ff */
[----:B------:R-:W-:Y:S01]  /*5860*/  IMAD.MOV.U32 R66, RZ, RZ, 0x1 ;  /* 0x00000001ff427424 */ /* 0x000fe200078e00ff */
[----:B------:R-:W-:Y:S01]  /*5870*/  LOP3.LUT R69, R6, 0xc, R69, 0xf8, !PT ;  /* 0x0000000c06457812 */ /* 0x000fe200078ef845 */
[----:B------:R-:W-:Y:S01]  /*5880*/  UIADD3 UR4, UPT, UPT, UR43, 0x200, URZ ;  /* 0x000002002b047890 */ /* 0x000fe2000fffe0ff */
[----:B------:R-:W3:Y:S01]  /*5890*/  LDC.64 R52, c[0x0][0x8a8] ;  /* 0x00022a00ff347b82 */ /* 0x000ee20000000a00 */
[----:B------:R-:W-:Y:S01]  /*58a0*/  LOP3.LUT R23, R23, 0x600000, RZ, 0xc0, !PT ;  /* 0x0060000017177812 */ /* 0x000fe200078ec0ff */
[----:B------:R-:W-:Y:S01]  /*58b0*/  IMAD.MOV.U32 R22, RZ, RZ, RZ ;  /* 0x000000ffff167224 */ /* 0x000fe200078e00ff */
[----:B------:R-:W-:-:S02]  /*58c0*/  LOP3.LUT R69, R69, 0x790, R2, 0xf8, !PT ;  /* 0x0000079045457812 */ /* 0x000fc400078ef802 */
[----:B------:R-:W-:Y:S01]  /*58d0*/  CS2R R64, SRZ ;  /* 0x0000000000407805 */ /* 0x000fe2000001ff00 */
[----:B------:R-:W-:Y:S01]  /*58e0*/  IMAD.U32 R60, RZ, RZ, UR4 ;  /* 0x00000004ff3c7e24 */ /* 0x000fe2000f8e00ff */
[----:B------:R-:W-:Y:S01]  /*58f0*/  LOP3.LUT R70, R70, 0x4, RZ, 0xc0, !PT ;  /* 0x0000000446467812 */ /* 0x000fe200078ec0ff */
[----:B------:R-:W4:Y:S01]  /*5900*/  LDCU UR55, c[0x0][0x370] ;  /* 0x00006e00ff3777ac */ /* 0x000f220008000800 */
[----:B------:R-:W4:Y:S02]  /*5910*/  LDS R0, [UR43+0x120] ;  /* 0x0001202bff007984 */ /* 0x000f240008000800 */
[----:B------:R-:W-:Y:S01]  /*5920*/  LEA R69, R69, R60, 0x2 ;  /* 0x0000003c45457211 */ /* 0x000fe200078e10ff */
[----:B------:R-:W1:Y:S01]  /*5930*/  LDCU UR42, c[0x0][0xb0c] ;  /* 0x00016180ff2a77ac */ /* 0x000e620008000800 */
[----:B--2---:R-:W-:Y:S01]  /*5940*/  IMAD.U32 R73, RZ, RZ, UR6 ;  /* 0x00000006ff497e24 */ /* 0x004fe2000f8e00ff */
[----:B------:R-:W-:Y:S02]  /*5950*/  MOV R72, UR7 ;  /* 0x0000000700487c02 */ /* 0x000fe40008000f00 */
[--C-:B------:R-:W-:Y:S01]  /*5960*/  IMAD R68, R68, -0x10, R69.reuse ;  /* 0xfffffff044447824 */ /* 0x100fe200078e0245 */
[----:B------:R-:W2:Y:S01]  /*5970*/  LDCU UR38, c[0x0][0xb30] ;  /* 0x00016600ff2677ac */ /* 0x000ea20008000800 */
[----:B------:R-:W-:Y:S01]  /*5980*/  IMAD R67, R70, -0x10, R69 ;  /* 0xfffffff046437824 */ /* 0x000fe200078e0245 */
[----:B------:R-:W1:Y:S01]  /*5990*/  LDCU.64 UR52, c[0x0][0x888] ;  /* 0x00011100ff3477ac */ /* 0x000e620008000a00 */
[----:B------:R-:W1:Y:S01]  /*59a0*/  LDCU.64 UR40, c[0x0][0xb28] ;  /* 0x00016500ff2877ac */ /* 0x000e620008000a00 */
[----:B------:R-:W1:Y:S01]  /*59b0*/  LDCU.128 UR56, c[0x0][0xb10] ;  /* 0x00016200ff3877ac */ /* 0x000e620008000c00 */
[----:B------:R-:W1:Y:S01]  /*59c0*/  LDCU UR47, c[0x0][0x374] ;  /* 0x00006e80ff2f77ac */ /* 0x000e620008000800 */
[----:B------:R-:W-:Y:S01]  /*59d0*/  UMOV UR46, URZ ;  /* 0x000000ff002e7c82 */ /* 0x000fe20008000000 */
[----:B------:R-:W-:Y:S01]  /*59e0*/  UMOV UR45, URZ ;  /* 0x000000ff002d7c82 */ /* 0x000fe20008000000 */
[----:B-1234-:R-:W-:-:S07]  /*59f0*/  IMAD.IADD R23, R0, 0x1, R23 ;  /* 0x0000000100177824 */ /* 0x01efce00078e0217 */
.L_x_135:
[----:B------:R-:W-:Y:S02]  /*5a00*/  LEA R3, R62, UR43, 0x3 ;  /* 0x0000002b3e037c11 */ /* 0x000fe4000f8e18ff */
[----:B------:R-:W-:Y:S02]  /*5a10*/  SHF.L.U32 R0, R64, 0x1f, RZ ;  /* 0x0000001f40007819 */ /* 0x000fe400000006ff */
[----:B-1----:R-:W-:Y:S02]  /*5a20*/  LEA R5, R62, UR43, 0x4 ;  /* 0x0000002b3e057c11 */ /* 0x002fe4000f8e20ff */
[----:B------:R-:W1:Y:S02]  /*5a30*/  SYNCS.PHASECHK.TRANS64.TRYWAIT P0, [R3+URZ+0x70], R0 ;  /* 0x00007000030075a7 */ /* 0x000e6400080011ff */
[----:B-12---:R-:W-:Y:S05]  /*5a40*/  @!P0 BRA `(.L_x_92) ;  /* 0x0000003c00bc8947 */ /* 0x006fea0003800000 */
.L_x_179:
[----:B------:R-:W2:Y:S01]  /*5a50*/  LDS.128 R4, [R5+0x100] ;  /* 0x0001000005047984 */ /* 0x000ea20000000c00 */
        /* <DEDUP_REMOVED lines=10> */
[----:B------:R-:W-:Y:S01]  /*5b00*/  PLOP3.LUT P0, PT, PT, PT, UP1, 0x80, 0x8 ;  /* 0x000000000008781c */ /* 0x000fe20003f0f018 */
[----:B------:R-:W-:Y:S11]  /*5b10*/  UP2UR UR62, UPR, URZ, 0x2 ;  /* 0x00000002ff3e7883 */ /* 0x000ff60008000000 */
[----:B------:R-:W-:Y:S01]  /*5b20*/  @!UPT UIADD3 URZ, UPT, UPT, URZ, URZ, URZ ;  /* 0x000000fffffff290 */ /* 0x000fe2000fffe0ff */
[----:B-1----:R-:W-:Y:S02]  /*5b30*/  @P0 SHF.R.U32.HI R0, RZ, 0x10, R5 ;  /* 0x00000010ff000819 */ /* 0x002fe40000011605 */
        /* <DEDUP_REMOVED lines=12> */
[----:B------:R-:W2:Y:S01]  /*5c00*/  LDCU UR12, c[0x0][0xb20] ;  /* 0x00016400ff0c77ac */ /* 0x000ea20008000800 */
[----:B------:R-:W-:Y:S02]  /*5c10*/  UIMAD.WIDE.U32 UR4, UR47, UR59, URZ ;  /* 0x0000003b2f0472a5 */ /* 0x000fe4000f8e00ff */
[----:B------:R-:W-:Y:S02]  /*5c20*/  UIMAD.WIDE.U32 UR6, UR55, UR56, URZ ;  /* 0x00000038370672a5 */ /* 0x000fe4000f8e00ff */
[----:B------:R-:W-:Y:S02]  /*5c30*/  UISETP.NE.AND UP0, UPT, UR58, 0x1, UPT ;  /* 0x000000013a00788c */ /* 0x000fe4000bf05270 */
[----:B------:R-:W-:Y:S02]  /*5c40*/  UIMAD.WIDE.U32 UR8, UR36, UR59, URZ ;  /* 0x0000003b240872a5 */ /* 0x000fe4000f8e00ff */
[----:B------:R-:W-:Y:S02]  /*5c50*/  UIMAD.WIDE.U32 UR10, UR37, UR56, URZ ;  /* 0x00000038250a72a5 */ /* 0x000fe4000f8e00ff */
[----:B------:R-:W-:Y:S02]  /*5c60*/  UISETP.NE.AND UP1, UPT, UR42, 0x1, UPT ;  /* 0x000000012a00788c */ /* 0x000fe4000bf25270 */
[----:B------:R-:W-:Y:S01]  /*5c70*/  UISETP.NE.AND UP2, UPT, UR39, 0x1, UPT ;  /* 0x000000012700788c */ /* 0x000fe2000bf45270 */
[----:B------:R-:W-:Y:S02]  /*5c80*/  UMOV UR4, UR5 ;  /* 0x0000000500047c82 */ /* 0x000fe40008000000 */
[----:B--2---:R-:W-:Y:S03]  /*5c90*/  USHF.R.U32.HI UR5, URZ, UR12, UR4 ;  /* 0x0000000cff057299 */ /* 0x004fe60008011604 */
[----:B------:R-:W-:Y:S02]  /*5ca0*/  UMOV UR4, UR7 ;  /* 0x0000000700047c82 */ /* 0x000fe40008000000 */
[----:B------:R-:W-:Y:S02]  /*5cb0*/  USHF.R.U32.HI UR7, URZ, UR57, UR4 ;  /* 0x00000039ff077299 */ /* 0x000fe40008011604 */
[----:B------:R-:W-:Y:S02]  /*5cc0*/  USEL UR4, UR47, UR5, !UP0 ;  /* 0x000000052f047287 */ /* 0x000fe4000c000000 */
[----:B------:R-:W-:Y:S01]  /*5cd0*/  USEL UR7, UR55, UR7, !UP1 ;  /* 0x0000000737077287 */ /* 0x000fe2000c800000 */
[----:B------:R-:W-:Y:S01]  /*5ce0*/  UMOV UR5, UR9 ;  /* 0x0000000900057c82 */ /* 0x000fe20008000000 */
[----:B------:R-:W-:Y:S02]  /*5cf0*/  UIMAD.WIDE.U32 UR8, UR4, UR40, URZ ;  /* 0x00000028040872a5 */ /* 0x000fe4000f8e00ff */
[----:B------:R-:W-:Y:S03]  /*5d00*/  USHF.R.U32.HI UR6, URZ, UR12, UR5 ;  /* 0x0000000cff067299 */ /* 0x000fe60008011605 */
[----:B------:R-:W-:Y:S01]  /*5d10*/  UMOV UR5, UR11 ;  /* 0x0000000b00057c82 */ /* 0x000fe20008000000 */
[----:B------:R-:W-:Y:S02]  /*5d20*/  UIMAD.WIDE.U32 UR10, UR7, UR40, URZ ;  /* 0x00000028070a72a5 */ /* 0x000fe4000f8e00ff */
[----:B------:R-:W-:Y:S02]  /*5d30*/  USHF.R.U32.HI UR12, URZ, UR57, UR5 ;  /* 0x00000039ff0c7299 */ /* 0x000fe40008011605 */
[----:B------:R-:W-:Y:S01]  /*5d40*/  USEL UR6, UR36, UR6, !UP0 ;  /* 0x0000000624067287 */ /* 0x000fe2000c000000 */
[----:B------:R-:W-:Y:S02]  /*5d50*/  UMOV UR5, UR9 ;  /* 0x0000000900057c82 */ /* 0x000fe40008000000 */
[----:B------:R-:W-:Y:S01]  /*5d60*/  UMOV UR10, UR11 ;  /* 0x0000000b000a7c82 */ /* 0x000fe20008000000 */
[----:B------:R-:W-:Y:S02]  /*5d70*/  @UP2 USHF.R.U32.HI UR4, URZ, UR41, UR5 ;  /* 0x00000029ff042299 */ /* 0x000fe40008011605 */
[----:B------:R-:W-:Y:S02]  /*5d80*/  @UP2 USHF.R.U32.HI UR7, URZ, UR41, UR10 ;  /* 0x00000029ff072299 */ /* 0x000fe4000801160a */
[----:B------:R-:W-:Y:S02]  /*5d90*/  UIMAD UR4, UR39, UR4, URZ ;  /* 0x00000004270472a4 */ /* 0x000fe4000f8e02ff */
        /* <DEDUP_REMOVED lines=8> */
[----:B------:R-:W-:Y:S02]  /*5e20*/  USEL UR11, UR6, UR4, !UP2 ;  /* 0x00000004060b7287 */ /* 0x000fe4000d000000 */
[----:B------:R-:W-:Y:S02]  /*5e30*/  UIADD3 UR8, UPT, UPT, -UR5, URZ, URZ ;  /* 0x000000ff05087290 */ /* 0x000fe4000fffe1ff */
[----:B------:R-:W-:Y:S01]  /*5e40*/  UIADD3 UR10, UPT, UPT, -UR11, URZ, URZ ;  /* 0x000000ff0b0a7290 */ /* 0x000fe2000fffe1ff */
[----:B------:R-:W-:Y:S01]  /*5e50*/  @!UP0 UMOV UR4, UR9 ;  /* 0x0000000900048c82 */ /* 0x000fe20008000000 */
[----:B------:R-:W-:Y:S02]  /*5e60*/  UIADD3 UR9, UPT, UPT, -UR6, URZ, URZ ;  /* 0x000000ff06097290 */ /* 0x000fe4000fffe1ff */
[----:B------:R-:W-:Y:S02]  /*5e70*/  @!UP0 USHF.R.U32.HI UR4, URZ, UR41, UR4 ;  /* 0x00000029ff048299 */ /* 0x000fe40008011604 */
[----:B------:R-:W-:Y:S02]  /*5e80*/  UIMAD UR10, UR39, UR10, UR6 ;  /* 0x0000000a270a72a4 */ /* 0x000fe4000f8e0206 */
[----:B------:R-:W-:Y:S04]  /*5e90*/  @!UP0 USEL UR4, UR5, UR4, !UP2 ;  /* 0x0000000405048287 */ /* 0x000fe8000d000000 */
[----:B------:R-:W-:Y:S02]  /*5ea0*/  @!UP0 UIMAD UR10, UR7, UR10, UR4 ;  /* 0x0000000a070a82a4 */ /* 0x000fe4000f8e0204 */
[----:B------:R-:W-:Y:S02]  /*5eb0*/  @!UP0 UIADD3 UR11, UPT, UPT, UR11, -UR4, URZ ;  /* 0x800000040b0b8290 */ /* 0x000fe4000fffe0ff */
[----:B------:R-:W-:Y:S02]  /*5ec0*/  UIMAD UR7, UR42, UR8, UR37 ;  /* 0x000000082a0772a4 */ /* 0x000fe4000f8e0225 */
[----:B------:R-:W-:Y:S02]  /*5ed0*/  @!UP0 UIMAD UR6, UR11, UR39, UR5 ;  /* 0x000000270b0682a4 */ /* 0x000fe4000f8e0205 */
[----:B------:R-:W-:Y:S01]  /*5ee0*/  UIMAD UR4, UR58, UR9, UR36 ;  /* 0x000000093a0472a4 */ /* 0x000fe2000f8e0224 */
[----:B------:R-:W-:Y:S02]  /*5ef0*/  @!UP0 UMOV UR5, UR10 ;  /* 0x0000000a00058c82 */ /* 0x000fe40008000000 */
[----:B------:R-:W-:Y:S02]  /*5f00*/  UIMAD UR37, UR5, UR42, UR7 ;  /* 0x0000002a052572a4 */ /* 0x000fe4000f8e0207 */
[----:B------:R-:W-:Y:S11]  /*5f10*/  UIMAD UR36, UR6, UR58, UR4 ;  /* 0x0000003a062472a4 */ /* 0x000ff6000f8e0204 */
[----:B------:R-:W-:Y:S01]  /*5f20*/  @!UPT UIADD3 URZ, UPT, UPT, URZ, URZ, URZ ;  /* 0x000000fffffff290 */ /* 0x000fe2000fffe0ff */
.L_x_93:
[----:B------:R-:W-:Y:S01]  /*5f30*/  UISETP.NE.AND UP0, UPT, UR38, 0x1, UPT ;  /* 0x000000012600788c */ /* 0x000fe2000bf05270 */
[----:B------:R-:W-:Y:S01]  /*5f40*/  LOP3.LUT P0, RZ, R60, 0x1b0, RZ, 0xc0, !PT ;  /* 0x000001b03cff7812 */ /* 0x000fe2000780c0ff */
[----:B------:R-:W-:Y:S01]  /*5f50*/  USHF.L.U32 UR50, UR16, 0x7, URZ ;  /* 0x0000000710327899 */ /* 0x000fe200080006ff */
[----:B------:R-:W-:Y:S01]  /*5f60*/  BSSY.RECONVERGENT B6, `(.L_x_94) ;  /* 0x0000034000067945 */ /* 0x000fe20003800200 */
[----:B------:R-:W-:Y:S01]  /*5f70*/  USHF.L.U32 UR49, UR20, 0x6, URZ ;  /* 0x0000000614317899 */ /* 0x000fe200080006ff */
[----:B------:R-:W-:Y:S06]  /*5f80*/  IADD3 R62, PT, PT, R62, 0x1, RZ ;  /* 0x000000013e3e7810 */ /* 0x000fec0007ffe0ff */
[----:B------:R-:W2:Y:S01]  /*5f90*/  @!UP0 LDCU.128 UR12, c[0x0][0xb10] ;  /* 0x00016200ff0c87ac */ /* 0x000ea20008000c00 */
[----:B------:R-:W3:Y:S01]  /*5fa0*/  @!UP0 LDCU UR5, c[0x0][0xb0c] ;  /* 0x00016180ff0587ac */ /* 0x000ee20008000800 */
[----:B------:R-:W4:Y:S01]  /*5fb0*/  @!UP0 LDCU UR10, c[0x0][0xb20] ;  /* 0x00016400ff0a87ac */ /* 0x000f220008000800 */
[----:B--2---:R-:W-:Y:S02]  /*5fc0*/  UIMAD.WIDE.U32 UR8, UR37, UR12, URZ ;  /* 0x0000000c250872a5 */ /* 0x004fe4000f8e00ff */
[----:B------:R-:W-:Y:S02]  /*5fd0*/  UIMAD.WIDE.U32 UR6, UR36, UR15, URZ ;  /* 0x0000000f240672a5 */ /* 0x000fe4000f8e00ff */
[----:B------:R-:W-:Y:S03]  /*5fe0*/  @!UP0 UISETP.NE.AND UP1, UPT, UR14, 0x1, UPT ;  /* 0x000000010e00888c */ /* 0x000fe6000bf25270 */
[----:B------:R-:W-:Y:S01]  /*5ff0*/  @!UP0 UMOV UR4, UR9 ;  /* 0x0000000900048c82 */ /* 0x000fe20008000000 */
[----:B---3--:R-:W-:Y:S02]  /*6000*/  @!UP0 UISETP.NE.AND UP2, UPT, UR5, 0x1, UPT ;  /* 0x000000010500888c */ /* 0x008fe4000bf45270 */
[----:B------:R-:W-:Y:S01]  /*6010*/  @!UP0 USHF.R.U32.HI UR4, URZ, UR13, UR4 ;  /* 0x0000000dff048299 */ /* 0x000fe20008011604 */
[----:B------:R-:W-:Y:S02]  /*6020*/  @!UP0 UMOV UR6, UR7 ;  /* 0x0000000700068c82 */ /* 0x000fe40008000000 */
[----:B----4-:R-:W-:Y:S02]  /*6030*/  @!UP0 USHF.R.U32.HI UR6, URZ, UR10, UR6 ;  /* 0x0000000aff068299 */ /* 0x010fe40008011606 */
[----:B------:R-:W-:Y:S02]  /*6040*/  @!UP0 USEL UR7, UR37, UR4, !UP2 ;  /* 0x0000000425078287 */ /* 0x000fe4000d000000 */
[----:B------:R-:W-:Y:S04]  /*6050*/  @!UP0 USEL UR6, UR36, UR6, !UP1 ;  /* 0x0000000624068287 */ /* 0x000fe8000c800000 */
[----:B------:R-:W-:Y:S02]  /*6060*/  @!UP0 UIADD3 UR4, UPT, UPT, -UR7, UR6, URZ ;  /* 0x0000000607048290 */ /* 0x000fe4000fffe1ff */
[----:B------:R-:W-:Y:S02]  /*6070*/  @!UP0 UIADD3 UR6, UPT, UPT, UR7, -UR6, URZ ;  /* 0x8000000607068290 */ /* 0x000fe4000fffe0ff */
[----:B------:R-:W-:Y:S02]  /*6080*/  @!UP0 UIMAD UR37, UR4, UR5, UR37 ;  /* 0x00000005042582a4 */ /* 0x000fe4000f8e0225 */
[----:B------:R-:W-:Y:S01]  /*6090*/  @!UP0 UIMAD UR36, UR6, UR14, UR36 ;  /* 0x0000000e062482a4 */ /* 0x000fe2000f8e0224 */
[----:B------:R-:W-:Y:S11]  /*60a0*/  @!P0 BRA `(.L_x_95) ;  /* 0x00000000007c8947 */ /* 0x000ff60003800000 */
[----:B------:R-:W2:Y:S01]  /*60b0*/  LDCU.64 UR8, c[0x4][0x80] ;  /* 0x01001000ff0877ac */ /* 0x000ea20008000a00 */
[----:B------:R-:W-:Y:S01]  /*60c0*/  MOV R2, 0x0 ;  /* 0x0000000000027802 */ /* 0x000fe20000000f00 */
[----:B------:R-:W-:Y:S02]  /*60d0*/  HFMA2 R12, -RZ, RZ, 0, 5.9604644775390625e-08 ;  /* 0x00000001ff0c7431 */ /* 0x000fe400000001ff */
[----:B------:R-:W-:Y:S01]  /*60e0*/  IMAD.MOV.U32 R8, RZ, RZ, 0x70 ;  /* 0x00000070ff087424 */ /* 0x000fe200078e00ff */
[----:B------:R3:W4:Y:S01]  /*60f0*/  LDC.64 R14, c[0x4][R2] ;  /* 0x01000000020e7b82 */ /* 0x0007220000000a00 */
[----:B------:R-:W1:Y:S01]  /*6100*/  LDCU.64 UR6, c[0x4][0x88] ;  /* 0x01001100ff0677ac */ /* 0x000e620008000a00 */
[----:B------:R-:W-:Y:S01]  /*6110*/  IMAD.MOV.U32 R13, RZ, RZ, RZ ;  /* 0x000000ffff0d7224 */ /* 0x000fe200078e00ff */
[----:B------:R-:W1:Y:S01]  /*6120*/  LDCU.64 UR4, c[0x4][0x8] ;  /* 0x01000100ff0477ac */ /* 0x000e620008000a00 */
[----:B--2---:R-:W-:Y:S01]  /*6130*/  MOV R5, UR9 ;  /* 0x0000000900057c02 */ /* 0x004fe20008000f00 */
[----:B------:R-:W-:Y:S01]  /*6140*/  IMAD.U32 R4, RZ, RZ, UR8 ;  /* 0x00000008ff047e24 */ /* 0x000fe2000f8e00ff */
[----:B-1----:R-:W-:Y:S01]  /*6150*/  MOV R7, UR7 ;  /* 0x0000000700077c02 */ /* 0x002fe20008000f00 */
[----:B------:R-:W-:Y:S01]  /*6160*/  IMAD.U32 R6, RZ, RZ, UR6 ;  /* 0x00000006ff067e24 */ /* 0x000fe2000f8e00ff */
[----:B------:R-:W-:Y:S01]  /*6170*/  MOV R11, UR5 ;  /* 0x00000005000b7c02 */ /* 0x000fe20008000f00 */
[----:B------:R-:W-:Y:S02]  /*6180*/  IMAD.U32 R10, RZ, RZ, UR4 ;  /* 0x00000004ff0a7e24 */ /* 0x000fe4000f8e00ff */
[----:B------:R-:W-:Y:S07]  /*6190*/  LEPC R20, `(.L_x_96) ;  /* 0x000000001014794e */ /* 0x000fee0000000000 */
[----:B---345:R-:W-:Y:S05]  /*61a0*/  CALL.ABS.NOINC R14 ;  /* 0x000000000e007343 */ /* 0x038fea0003c00000 */
.L_x_96:
[----:B------:R-:W1:Y:S01]  /*61b0*/  LDCU.64 UR8, c[0x4][0x80] ;  /* 0x01001000ff0877ac */ /* 0x000e620008000a00 */
[----:B------:R-:W2:Y:S01]  /*61c0*/  LDC.64 R2, c[0x4][R2] ;  /* 0x0100000002027b82 */ /* 0x000ea20000000a00 */
[----:B------:R-:W-:Y:S02]  /*61d0*/  HFMA2 R12, -RZ, RZ, 0, 5.9604644775390625e-08 ;  /* 0x00000001ff0c7431 */ /* 0x000fe400000001ff */
[----:B------:R-:W-:Y:S02]  /*61e0*/  IMAD.MOV.U32 R8, RZ, RZ, 0x70 ;  /* 0x00000070ff087424 */ /* 0x000fe400078e00ff */
[----:B------:R-:W-:Y:S01]  /*61f0*/  IMAD.MOV.U32 R13, RZ, RZ, RZ ;  /* 0x000000ffff0d7224 */ /* 0x000fe200078e00ff */
[----:B------:R-:W3:Y:S01]  /*6200*/  LDCU.64 UR6, c[0x4][0x88] ;  /* 0x01001100ff0677ac */ /* 0x000ee20008000a00 */
[----:B------:R-:W4:Y:S01]  /*6210*/  LDCU.64 UR4, c[0x4][0x8] ;  /* 0x01000100ff0477ac */ /* 0x000f220008000a00 */
[----:B-1----:R-:W-:Y:S02]  /*6220*/  MOV R4, UR8 ;  /* 0x0000000800047c02 */ /* 0x002fe40008000f00 */
[----:B------:R-:W-:Y:S02]  /*6230*/  MOV R5, UR9 ;  /* 0x0000000900057c02 */ /* 0x000fe40008000f00 */
[----:B---3--:R-:W-:Y:S01]  /*6240*/  MOV R7, UR7 ;  /* 0x0000000700077c02 */ /* 0x008fe20008000f00 */
[----:B------:R-:W-:Y:S01]  /*6250*/  IMAD.U32 R6, RZ, RZ, UR6 ;  /* 0x00000006ff067e24 */ /* 0x000fe2000f8e00ff */
[----:B----4-:R-:W-:Y:S01]  /*6260*/  MOV R11, UR5 ;  /* 0x00000005000b7c02 */ /* 0x010fe20008000f00 */
[----:B------:R-:W-:Y:S02]  /*6270*/  IMAD.U32 R10, RZ, RZ, UR4 ;  /* 0x00000004ff0a7e24 */ /* 0x000fe4000f8e00ff */
[----:B------:R-:W-:Y:S07]  /*6280*/  LEPC R20, `(.L_x_95) ;  /* 0x000000001014794e */ /* 0x000fee0000000000 */
[----:B--2---:R-:W-:Y:S05]  /*6290*/  CALL.ABS.NOINC R2 ;  /* 0x0000000002007343 */ /* 0x004fea0003c00000 */
.L_x_95:
[----:B------:R-:W-:Y:S05]  /*62a0*/  BSYNC.RECONVERGENT B6 ;  /* 0x0000000000067941 */ /* 0x000fea0003800200 */
.L_x_94:
[----:B------:R-:W-:Y:S01]  /*62b0*/  R2UR UR5, R73 ;  /* 0x00000000490572ca */ /* 0x000fe200000e0000 */
[----:B------:R-:W-:Y:S01]  /*62c0*/  UISETP.NE.AND UP2, UPT, UR63, URZ, UPT ;  /* 0x000000ff3f00728c */ /* 0x000fe2000bf45270 */
[----:B------:R-:W-:Y:S02]  /*62d0*/  R2UR UR4, R72 ;  /* 0x00000000480472ca */ /* 0x000fe400000e0000 */
[----:B------:R-:W-:Y:S02]  /*62e0*/  ISETP.NE.U32.AND P4, PT, R54, RZ, PT ;  /* 0x000000ff3600720c */ /* 0x000fe40003f85070 */
[----:B------:R-:W-:Y:S02]  /*62f0*/  ISETP.NE.U32.AND P2, PT, RZ, UR52, PT ;  /* 0x00000034ff007c0c */ /* 0x000fe4000bf45070 */
[----:B------:R-:W-:Y:S02]  /*6300*/  PLOP3.LUT P1, PT, PT, PT, UP2, 0x80, 0x8 ;  /* 0x000000000008781c */ /* 0x000fe40003f2f028 */
[----:B------:R-:W-:Y:S02]  /*6310*/  ISETP.NE.AND.EX P4, PT, R55, RZ, PT, P4 ;  /* 0x000000ff3700720c */ /* 0x000fe40003f85340 */
[----:B------:R-:W-:Y:S01]  /*6320*/  ISETP.NE.AND.EX P2, PT, RZ, UR53, PT, P2 ;  /* 0x00000035ff007c0c */ /* 0x000fe2000bf45320 */
[----:B------:R-:W-:Y:S04]  /*6330*/  UISETP.NE.U32.AND UP0, UPT, UR5, URZ, UPT ;  /* 0x000000ff0500728c */ /* 0x000fe8000bf05070 */
[----:B------:R-:W-:Y:S02]  /*6340*/  UISETP.NE.AND.EX UP1, UPT, UR4, URZ, UPT, UP0 ;  /* 0x000000ff0400728c */ /* 0x000fe4000bf25300 */
[----:B------:R-:W-:Y:S02]  /*6350*/  UPLOP3.LUT UP0, UPT, UPT, UPT, UPT, 0x40, 0x4 ;  /* 0x000000000004789c */ /* 0x000fe40003f0e870 */
[----:B------:R-:W-:Y:S06]  /*6360*/  @UP2 UPLOP3.LUT UP0, UPT, UPT, UPT, UP1, 0x80, 0x8 ;  /* 0x000000000008289c */ /* 0x000fec0003f0f010 */
[----:B------:R-:W-:Y:S01]  /*6370*/  PLOP3.LUT P0, PT, PT, PT, UP0, 0x80, 0x8 ;  /* 0x000000000008781c */ /* 0x000fe20003f0f008 */
[----:B------:R-:W-:Y:S01]  /*6380*/  @!UPT UIADD3 URZ, UPT, UPT, URZ, URZ, URZ ;  /* 0x000000fffffff290 */ /* 0x000fe2000fffe0ff */
[----:B------:R-:W-:Y:S11]  /*6390*/  BRA.U !UP1, `(.L_x_97) ;  /* 0x0000000109407547 */ /* 0x000ff6000b800000 */
[----:B------:R-:W-:Y:S01]  /*63a0*/  UISETP.NE.U32.AND UP0, UPT, UR52, URZ, UPT ;  /* 0x000000ff3400728c */ /* 0x000fe2000bf05070 */
[----:B------:R-:W-:Y:S01]  /*63b0*/  R2UR UR6, R73 ;  /* 0x00000000490672ca */ /* 0x000fe200000e0000 */
[----:B------:R-:W2:Y:S01]  /*63c0*/  LDCU.64 UR8, c[0x0][0x358] ;  /* 0x00006b00ff0877ac */ /* 0x000ea20008000a00 */
[----:B------:R-:W-:Y:S02]  /*63d0*/  HFMA2 R56, -RZ, RZ, 0, 5.9604644775390625e-08 ;  /* 0x00000001ff387431 */ /* 0x000fe400000001ff */
[----:B-1----:R-:W-:Y:S01]  /*63e0*/  IMAD.MOV.U32 R0, RZ, RZ, 0x1 ;  /* 0x00000001ff007424 */ /* 0x002fe200078e00ff */
[----:B------:R-:W-:Y:S06]  /*63f0*/  UISETP.NE.AND.EX UP0, UPT, UR53, URZ, UPT, UP0 ;  /* 0x000000ff3500728c */ /* 0x000fec000bf05300 */
[----:B------:R-:W-:Y:S05]  /*6400*/  PLOP3.LUT P3, PT, PT, PT, UP0, 0x80, 0x8 ;  /* 0x000000000008781c */ /* 0x000fea0003f6f008 */
[----:B------:R-:W1:Y:S01]  /*6410*/  @UP0 LDCU.64 UR4, c[0x0][0x888] ;  /* 0x00011100ff0407ac */ /* 0x000e620008000a00 */
[----:B------:R-:W-:Y:S07]  /*6420*/  @UP0 UIMAD UR6, UR60, UR6, URZ ;  /* 0x000000063c0602a4 */ /* 0x000fee000f8e02ff */
[----:B------:R-:W-:Y:S01]  /*6430*/  @!P3 PRMT R56, R0, 0x7610, R56 ;  /* 0x000076100038b816 */ /* 0x000fe20000000038 */
[----:B-1----:R-:W-:Y:S06]  /*6440*/  @UP0 UIMAD.WIDE UR4, UR6, 0x4, UR4 ;  /* 0x00000004060408a5 */ /* 0x002fec000f8e0204 */
[----:B------:R-:W-:Y:S02]  /*6450*/  IMAD.U32 R2, RZ, RZ, UR4 ;  /* 0x00000004ff027e24 */ /* 0x000fe4000f8e00ff */
[----:B------:R-:W-:Y:S03]  /*6460*/  IMAD.U32 R3, RZ, RZ, UR5 ;  /* 0x00000005ff037e24 */ /* 0x000fe6000f8e00ff */
[----:B------:R-:W1:Y:S02]  /*6470*/  @!UP0 LDCU UR4, c[0x0][0x880] ;  /* 0x00011000ff0487ac */ /* 0x000e640008000800 */
[----:B--2--5:R2:W5:Y:S02]  /*6480*/  @P3 LDG.E R27, desc[UR8][R2.64] ;  /* 0x00000008021b3981 */ /* 0x024564000c1e1900 */
[----:B-12---:R-:W-:Y:S02]  /*6490*/  @!P3 MOV R27, UR4 ;  /* 0x00000004001bbc02 */ /* 0x006fe40008000f00 */
.L_x_97:
[----:B------:R-:W-:Y:S05]  /*64a0*/  @!P4 BRA `(.L_x_98) ;  /* 0x000000000024c947 */ /* 0x000fea0003800000 */
[----:B------:R-:W-:Y:S01]  /*64b0*/  ISETP.NE.U32.AND P3, PT, R52, RZ, PT ;  /* 0x000000ff3400720c */ /* 0x000fe20003f65070 */
[----:B------:R-:W2:Y:S03]  /*64c0*/  LDCU.64 UR4, c[0x0][0x358] ;  /* 0x00006b00ff0477ac */ /* 0x000ea60008000a00 */
[----:B------:R-:W-:Y:S11]  /*64d0*/  ISETP.NE.AND.EX P3, PT, R53, RZ, PT, P3 ;  /* 0x000000ff3500720c */ /* 0x000ff60003f65330 */
[----:B------:R-:W-:Y:S02]  /*64e0*/  @!UPT UIADD3 URZ, UPT, UPT, URZ, URZ, URZ ;  /* 0x000000fffffff290 */ /* 0x000fe4000fffe0ff */
[----:B------:R-:W3:Y:S01]  /*64f0*/  @P3 LDC.64 R2, c[0x0][0x8a8] ;  /* 0x00022a00ff023b82 */ /* 0x000ee20000000a00 */
[----:B-1----:R-:W-:Y:S04]  /*6500*/  @P3 IMAD R0, R54, UR60, RZ ;  /* 0x0000003c36003c24 */ /* 0x002fe8000f8e02ff */
[----:B---3--:R-:W-:Y:S05]  /*6510*/  @P3 IMAD.WIDE R2, R0, 0x4, R2 ;  /* 0x0000000400023825 */ /* 0x008fea00078e0202 */
[----:B--2--5:R2:W5:Y:S02]  /*6520*/  @P3 LDG.E R24, desc[UR4][R2.64] ;  /* 0x0000000402183981 */ /* 0x024564000c1e1900 */
[----:B--2---:R-:W3:Y:S02]  /*6530*/  @!P3 LDC R24, c[0x0][0x8a0] ;  /* 0x00022800ff18bb82 */ /* 0x004ee40000000800 */
.L_x_98:
[----:B-----5:R-:W-:Y:S01]  /*6540*/  FSETP.NEU.AND P3, PT, R27, RZ, PT ;  /* 0x000000ff1b00720b */ /* 0x020fe20003f6d000 */
[----:B------:R-:W-:Y:S01]  /*6550*/  BSSY B1, `(.L_x_99) ;  /* 0x0000039000017945 */ /* 0x000fe20003800000 */
[----:B------:R-:W-:Y:S01]  /*6560*/  SEL R3, RZ, 0xffffffff, P2 ;  /* 0xffffffffff037807 */ /* 0x000fe20001000000 */
[----:B------:R-:W-:Y:S01]  /*6570*/  IMAD.MOV.U32 R35, RZ, RZ, 0x1 ;  /* 0x00000001ff237424 */ /* 0x000fe200078e00ff */
[----:B------:R-:W-:Y:S01]  /*6580*/  @P1 LOP3.LUT P2, RZ, R56, 0xff, RZ, 0xc0, !PT ;  /* 0x000000ff38ff1812 */ /* 0x000fe2000784c0ff */
[----:B------:R-:W-:Y:S01]  /*6590*/  IMAD R25, R22, 0x40, R23 ;  /* 0x0000004016197824 */ /* 0x000fe200078e0217 */
[----:B------:R-:W-:Y:S01]  /*65a0*/  @P1 SEL R2, RZ, 0xffffffff, P3 ;  /* 0xffffffffff021807 */ /* 0x000fe20001800000 */
[----:B------:R-:W-:Y:S01]  /*65b0*/  IMAD R63, R70, -0x10, R68 ;  /* 0xfffffff0463f7824 */ /* 0x000fe200078e0244 */
[----:B------:R-:W-:Y:S01]  /*65c0*/  LOP3.LUT R66, R66, 0x1, RZ, 0x3c, !PT ;  /* 0x0000000142427812 */ /* 0x000fe200078e3cff */
[----:B------:R-:W-:Y:S01]  /*65d0*/  IMAD.MOV.U32 R34, RZ, RZ, RZ ;  /* 0x000000ffff227224 */ /* 0x000fe200078e00ff */
[----:B------:R-:W-:Y:S02]  /*65e0*/  @P0 SEL R2, R3, R2, !P2 ;  /* 0x0000000203020207 */ /* 0x000fe40005000000 */
[----:B------:R-:W-:Y:S02]  /*65f0*/  CS2R R38, SRZ ;  /* 0x0000000000267805 */ /* 0x000fe4000001ff00 */
[----:B------:R-:W-:Y:S02]  /*6600*/  LEA R75, R22, UR43, 0x3 ;  /* 0x0000002b164b7c11 */ /* 0x000fe4000f8e18ff */
[----:B------:R-:W-:Y:S02]  /*6610*/  CS2R R36, SRZ ;  /* 0x0000000000247805 */ /* 0x000fe4000001ff00 */
[----:B------:R-:W-:Y:S02]  /*6620*/  @P1 LOP3.LUT R2, R2, 0x1, RZ, 0xc0, !PT ;  /* 0x0000000102021812 */ /* 0x000fe400078ec0ff */
[----:B------:R-:W-:Y:S02]  /*6630*/  CS2R R42, SRZ ;  /* 0x00000000002a7805 */ /* 0x000fe4000001ff00 */
[----:B-1----:R-:W-:Y:S02]  /*6640*/  SHF.L.U32 R0, R65, 0x1f, RZ ;  /* 0x0000001f41007819 */ /* 0x002fe400000006ff */
[----:B------:R-:W-:Y:S02]  /*6650*/  CS2R R40, SRZ ;  /* 0x0000000000287805 */ /* 0x000fe4000001ff00 */
[----:B------:R-:W-:Y:S02]  /*6660*/  ISETP.NE.U32.OR P5, PT, R2, 0x1, !P1 ;  /* 0x000000010200780c */ /* 0x000fe40004fa5470 */
[----:B------:R-:W-:Y:S02]  /*6670*/  CS2R R46, SRZ ;  /* 0x00000000002e7805 */ /* 0x000fe4000001ff00 */
[----:B------:R-:W-:Y:S02]  /*6680*/  PLOP3.LUT P2, PT, PT, PT, UP1, 0x80, 0x8 ;  /* 0x000000000008781c */ /* 0x000fe40003f4f018 */
[----:B------:R-:W-:Y:S02]  /*6690*/  CS2R R44, SRZ ;  /* 0x00000000002c7805 */ /* 0x000fe4000001ff00 */
[----:B------:R-:W-:Y:S02]  /*66a0*/  LOP3.LUT P4, R61, R56, 0xff, RZ, 0xc0, !PT ;  /* 0x000000ff383d7812 */ /* 0x000fe4000788c0ff */
[----:B------:R-:W-:Y:S02]  /*66b0*/  CS2R R50, SRZ ;  /* 0x0000000000327805 */ /* 0x000fe4000001ff00 */
[----:B------:R-:W-:Y:S02]  /*66c0*/  SEL R2, RZ, 0xffffffff, P3 ;  /* 0xffffffffff027807 */ /* 0x000fe40001800000 */
[----:B------:R-:W-:Y:S02]  /*66d0*/  CS2R R48, SRZ ;  /* 0x0000000000307805 */ /* 0x000fe4000001ff00 */
[----:B------:R-:W-:Y:S02]  /*66e0*/  P2R R74, PR, RZ, 0x20 ;  /* 0x00000020ff4a7803 */ /* 0x000fe40000000000 */
[----:B------:R-:W-:Y:S02]  /*66f0*/  @P5 SHF.L.U32 R4, R66, 0x1f, RZ ;  /* 0x0000001f42045819 */ /* 0x000fe400000006ff */
[----:B------:R-:W-:Y:S02]  /*6700*/  @P2 SEL R2, R3, R2, !P4 ;  /* 0x0000000203022207 */ /* 0x000fe40006000000 */
[----:B------:R-:W1:Y:S02]  /*6710*/  @P5 SYNCS.PHASECHK.TRANS64.TRYWAIT P1, [UR43+0x20], R4 ;  /* 0x00002004ff0055a7 */ /* 0x000e64000802112b */
[----:B------:R-:W-:Y:S04]  /*6720*/  LOP3.LUT R2, R2, 0x1, RZ, 0xc0, !PT ;  /* 0x0000000102027812 */ /* 0x000fe800078ec0ff */
[----:B------:R-:W-:Y:S04]  /*6730*/  ISETP.NE.U32.AND P2, PT, R2, 0x1, PT ;  /* 0x000000010200780c */ /* 0x000fe80003f45070 */
[----:B------:R-:W-:Y:S01]  /*6740*/  P2R R76, PR, RZ, 0x4 ;  /* 0x00000004ff4c7803 */ /* 0x000fe20000000000 */
[----:B------:R2:W4:Y:S01]  /*6750*/  SYNCS.PHASECHK.TRANS64.TRYWAIT P0, [R75+URZ+0x90], R0 ;  /* 0x000090004b0075a7 */ /* 0x00052200080011ff */
[----:B-1----:R-:W-:Y:S01]  /*6760*/  @P5 SEL R35, RZ, 0x1, !P1 ;  /* 0x00000001ff235807 */ /* 0x002fe20004800000 */
[----:B--2---:R-:W-:Y:S06]  /*6770*/  @!P5 BRA `(.L_x_100) ;  /* 0x000000000058d947 */ /* 0x004fec0003800000 */
[----:B------:R-:W-:Y:S01]  /*6780*/  IMAD.MOV.U32 R39, RZ, RZ, RZ ;  /* 0x000000ffff277224 */ /* 0x000fe200078e00ff */
[----:B------:R-:W-:Y:S01]  /*6790*/  ISETP.NE.AND P1, PT, R35, RZ, PT ;  /* 0x000000ff2300720c */ /* 0x000fe20003f25270 */
[----:B------:R-:W-:Y:S01]  /*67a0*/  BSSY B0, `(.L_x_101) ;  /* 0x000000c000007945 */ /* 0x000fe20003800000 */
[----:B------:R-:W-:Y:S02]  /*67b0*/  CS2R R50, SRZ ;  /* 0x0000000000327805 */ /* 0x000fe4000001ff00 */
[----:B------:R-:W-:Y:S02]  /*67c0*/  CS2R R48, SRZ ;  /* 0x0000000000307805 */ /* 0x000fe4000001ff00 */
[----:B------:R-:W-:Y:S02]  /*67d0*/  CS2R R46, SRZ ;  /* 0x00000000002e7805 */ /* 0x000fe4000001ff00 */
[----:B------:R-:W-:Y:S02]  /*67e0*/  CS2R R44, SRZ ;  /* 0x00000000002c7805 */ /* 0x000fe4000001ff00 */
[----:B------:R-:W-:Y:S02]  /*67f0*/  CS2R R42, SRZ ;  /* 0x00000000002a7805 */ /* 0x000fe4000001ff00 */
[----:B------:R-:W-:Y:S02]  /*6800*/  CS2R R40, SRZ ;  /* 0x0000000000287805 */ /* 0x000fe4000001ff00 */
[----:B------:R-:W-:Y:S01]  /*6810*/  CS2R R36, SRZ ;  /* 0x0000000000247805 */ /* 0x000fe2000001ff00 */
[----:B------:R-:W-:Y:S06]  /*6820*/  @P1 BRA `(.L_x_102) ;  /* 0x00000000000c1947 */ /* 0x000fec0003800000 */
[----:B------:R-:W-:Y:S04]  /*6830*/  SHF.L.U32 R3, R66, 0x1f, RZ ;  /* 0x0000001f42037819 */ /* 0x000fe800000006ff */
[----:B------:R-:W1:Y:S02]  /*6840*/  SYNCS.PHASECHK.TRANS64.TRYWAIT P1, [UR43+0x20], R3 ;  /* 0x00002003ff0075a7 */ /* 0x000e64000802112b */
[----:B-1----:R-:W-:Y:S05]  /*6850*/  @!P1 BRA `(.L_x_103) ;  /* 0x00000030004c9947 */ /* 0x002fea0003800000 */
.L_x_102:
[----:B------:R-:W-:Y:S05]  /*6860*/  BSYNC B0 ;  /* 0x0000000000007941 */ /* 0x000fea0003800000 */
.L_x_101:
[----:B------:R-:W-:Y:S01]  /*6870*/  ISETP.NE.AND P1, PT, R76, RZ, PT ;  /* 0x000000ff4c00720c */ /* 0x000fe20003f25270 */
[----:B------:R-:W-:Y:S11]  /*6880*/  HFMA2 R34, -RZ, RZ, 0, 5.9604644775390625e-08 ;  /* 0x00000001ff227431 */ /* 0x000ff600000001ff */
[----:B------:R-:W-:Y:S01]  /*6890*/  @!UPT UIADD3 URZ, UPT, UPT, URZ, URZ, URZ ;  /* 0x000000fffffff290 */ /* 0x000fe2000fffe0ff */
[----:B------:R2:W1:Y:S04]  /*68a0*/  @P1 LDS.128 R48, [R69] ;  /* 0x0000000045301984 */ /* 0x0004680000000c00 */
[----:B------:R2:W1:Y:S04]  /*68b0*/  @P1 LDS.128 R44, [R68+0x10] ;  /* 0x00001000442c1984 */ /* 0x0004680000000c00 */
[----:B------:R2:W1:Y:S04]  /*68c0*/  @P1 LDS.128 R40, [R67+0x20] ;  /* 0x0000200043281984 */ /* 0x0004680000000c00 */
[----:B------:R2:W1:Y:S02]  /*68d0*/  @P1 LDS.128 R36, [R63+0x30] ;  /* 0x000030003f241984 */ /* 0x0004640000000c00 */
.L_x_100:
[----:B------:R-:W-:Y:S05]  /*68e0*/  BSYNC B1 ;  /* 0x0000000000017941 */ /* 0x000fea0003800000 */
.L_x_99:
[----:B-1----:R-:W-:Y:S04]  /*68f0*/  SHF.R.U32.HI R2, RZ, 0x15, R25 ;  /* 0x00000015ff027819 */ /* 0x002fe80000011619 */
[----:B------:R-:W-:Y:S01]  /*6900*/  LOP3.LUT P1, RZ, R2, 0x3, R57, 0x48, !PT ;  /* 0x0000000302ff7812 */ /* 0x000fe20007824839 */
[----:B------:R-:W-:Y:S01]  /*6910*/  @!UPT UIADD3 URZ, UPT, UPT, URZ, URZ, URZ ;  /* 0x000000fffffff290 */ /* 0x000fe2000fffe0ff */
[----:B----4-:R-:W-:Y:S11]  /*6920*/  @P0 BRA `(.L_x_104) ;  /* 0x0000000000080947 */ /* 0x010ff60003800000 */
[----:B------:R-:W1:Y:S02]  /*6930*/  SYNCS.PHASECHK.TRANS64.TRYWAIT P0, [R75+URZ+0x90], R0 ;  /* 0x000090004b0075a7 */ /* 0x000e6400080011ff */
[----:B-1----:R-:W-:Y:S05]  /*6940*/  @!P0 BRA `(.L_x_105) ;  /* 0x0000003000288947 */ /* 0x002fea0003800000 */
.L_x_104:
[----:B------:R-:W-:Y:S05]  /*6950*/  @!P1 BRA `(.L_x_106) ;  /* 0x0000000000409947 */ /* 0x000fea0003800000 */
[----:B------:R-:W4:Y:S01]  /*6960*/  LDCU.64 UR8, c[0x4][0x70] ;  /* 0x01000e00ff0877ac */ /* 0x000f220008000a00 */
[----:B------:R-:W-:Y:S01]  /*6970*/  MOV R3, 0x0 ;  /* 0x0000000000037802 */ /* 0x000fe20000000f00 */
[----:B------:R-:W-:Y:S02]  /*6980*/  HFMA2 R12, -RZ, RZ, 0, 5.9604644775390625e-08 ;  /* 0x00000001ff0c7431 */ /* 0x000fe400000001ff */
[----:B------:R-:W-:Y:S02]  /*6990*/  IMAD.MOV.U32 R8, RZ, RZ, 0x192 ;  /* 0x00000192ff087424 */ /* 0x000fe400078e00ff */
[----:B------:R-:W-:Y:S01]  /*69a0*/  IMAD.MOV.U32 R13, RZ, RZ, RZ ;  /* 0x000000ffff0d7224 */ /* 0x000fe200078e00ff */
[----:B------:R-:W5:Y:S01]  /*69b0*/  LDCU.64 UR6, c[0x4][0x78] ;  /* 0x01000f00ff0677ac */ /* 0x000f620008000a00 */
[----:B------:R-:W1:Y:S01]  /*69c0*/  LDC.64 R2, c[0x4][R3] ;  /* 0x0100000003027b82 */ /* 0x000e620000000a00 */
[----:B------:R-:W2:Y:S01]  /*69d0*/  LDCU.64 UR4, c[0x4][0x10] ;  /* 0x01000200ff0477ac */ /* 0x000ea20008000a00 */
[----:B----4-:R-:W-:Y:S01]  /*69e0*/  MOV R5, UR9 ;  /* 0x0000000900057c02 */ /* 0x010fe20008000f00 */
[----:B------:R-:W-:Y:S01]  /*69f0*/  IMAD.U32 R4, RZ, RZ, UR8 ;  /* 0x00000008ff047e24 */ /* 0x000fe2000f8e00ff */
[----:B-----5:R-:W-:Y:S01]  /*6a00*/  MOV R7, UR7 ;  /* 0x0000000700077c02 */ /* 0x020fe20008000f00 */
[----:B------:R-:W-:Y:S01]  /*6a10*/  IMAD.U32 R6, RZ, RZ, UR6 ;  /* 0x00000006ff067e24 */ /* 0x000fe2000f8e00ff */
[----:B--2---:R-:W-:Y:S01]  /*6a20*/  MOV R11, UR5 ;  /* 0x00000005000b7c02 */ /* 0x004fe20008000f00 */
[----:B------:R-:W-:Y:S02]  /*6a30*/  IMAD.U32 R10, RZ, RZ, UR4 ;  /* 0x00000004ff0a7e24 */ /* 0x000fe4000f8e00ff */
[----:B------:R-:W-:Y:S07]  /*6a40*/  LEPC R20, `(.L_x_106) ;  /* 0x000000001014794e */ /* 0x000fee0000000000 */
[----:B-1-3--:R-:W-:Y:S05]  /*6a50*/  CALL.ABS.NOINC R2 ;  /* 0x0000000002007343 */ /* 0x00afea0003c00000 */
.L_x_106:
[----:B------:R-:W-:Y:S01]  /*6a60*/  LOP3.LUT R20, R48, 0xffffe000, RZ, 0xc0, !PT ;  /* 0xffffe00030147812 */ /* 0x000fe200078ec0ff */
[----:B------:R-:W-:Y:S05]  /*6a70*/  WARPSYNC.ALL ;  /* 0x0000000000007948 */ /* 0x000fea0003800000 */
[----:B------:R-:W-:Y:S01]  /*6a80*/  R2UR UR4, R25 ;  /* 0x00000000190472ca */ /* 0x000fe200000e0000 */
[----:B------:R-:W-:Y:S01]  /*6a90*/  BSSY.RECONVERGENT B0, `(.L_x_107) ;  /* 0x0000058000007945 */ /* 0x000fe20003800200 */
[----:B------:R-:W-:Y:S02]  /*6aa0*/  LOP3.LUT R21, R49, 0xffffe000, RZ, 0xc0, !PT ;  /* 0xffffe00031157812 */ /* 0x000fe400078ec0ff */
[----:B------:R-:W-:Y:S02]  /*6ab0*/  LOP3.LUT R26, R50, 0xffffe000, RZ, 0xc0, !PT ;  /* 0xffffe000321a7812 */ /* 0x000fe400078ec0ff */
[----:B------:R-:W-:Y:S02]  /*6ac0*/  LOP3.LUT R33, R44, 0xffffe000, RZ, 0xc0, !PT ;  /* 0xffffe0002c217812 */ /* 0x000fe400078ec0ff */
[----:B------:R-:W-:Y:S05]  /*6ad0*/  ISETP.NE.AND P0, PT, R71, RZ, PT ;  /* 0x000000ff4700720c */ /* 0x000fea0003f05270 */
[----:B------:R-:W1:Y:S02]  /*6ae0*/  LDTM.x16 R4, tmem[UR4] ;  /* 0x00000004000479ee */ /* 0x000e640008240000 */
[C---:B-1-3--:R-:W-:Y:S01]  /*6af0*/  FMUL R0, R24.reuse, R4 ;  /* 0x0000000418007220 */ /* 0x04afe20000400000 */
[C---:B------:R-:W-:Y:S01]  /*6b00*/  FMUL R2, R24.reuse, R5 ;  /* 0x0000000518027220 */ /* 0x040fe20000400000 */
[C---:B------:R-:W-:Y:S01]  /*6b10*/  FMUL R3, R24.reuse, R6 ;  /* 0x0000000618037220 */ /* 0x040fe20000400000 */
[----:B------:R-:W-:Y:S01]  /*6b20*/  FMUL R7, R24, R7 ;  /* 0x0000000718077220 */ /* 0x000fe20000400000 */
[----:B------:R-:W-:Y:S01]  /*6b30*/  FFMA R28, R27, R20, R0 ;  /* 0x000000141b1c7223 */ /* 0x000fe20000000000 */
[----:B------:R-:W-:Y:S01]  /*6b40*/  LOP3.LUT R20, R51, 0xffffe000, RZ, 0xc0, !PT ;  /* 0xffffe00033147812 */ /* 0x000fe200078ec0ff */
[C---:B------:R-:W-:Y:S01]  /*6b50*/  FFMA R29, R27.reuse, R21, R2 ;  /* 0x000000151b1d7223 */ /* 0x040fe20000000002 */
[----:B------:R-:W-:Y:S01]  /*6b60*/  LOP3.LUT R21, R46, 0xffffe000, RZ, 0xc0, !PT ;  /* 0xffffe0002e157812 */ /* 0x000fe200078ec0ff */
[----:B------:R-:W-:Y:S01]  /*6b70*/  FFMA R30, R27, R26, R3 ;  /* 0x0000001a1b1e7223 */ /* 0x000fe20000000003 */
[----:B------:R-:W-:Y:S01]  /*6b80*/  LOP3.LUT R26, R45, 0xffffe000, RZ, 0xc0, !PT ;  /* 0xffffe0002d1a7812 */ /* 0x000fe200078ec0ff */
[----:B------:R-:W-:Y:S01]  /*6b90*/  FFMA R31, R27, R20, R7 ;  /* 0x000000141b1f7223 */ /* 0x000fe20000000007 */
[----:B------:R-:W-:Y:S01]  /*6ba0*/  LOP3.LUT R20, R47, 0xffffe000, RZ, 0xc0, !PT ;  /* 0xffffe0002f147812 */ /* 0x000fe200078ec0ff */
[C---:B------:R-:W-:Y:S01]  /*6bb0*/  FMUL R4, R24.reuse, R8 ;  /* 0x0000000818047220 */ /* 0x040fe20000400000 */
[----:B------:R-:W-:Y:S01]  /*6bc0*/  F2FP.TF32.F32.PACK_B R28, R28 ;  /* 0x0000001cff1c723e */ /* 0x000fe200024050ff */
[C---:B------:R-:W-:Y:S01]  /*6bd0*/  FMUL R5, R24.reuse, R9 ;  /* 0x0000000918057220 */ /* 0x040fe20000400000 */
[----:B------:R-:W-:Y:S01]  /*6be0*/  F2FP.TF32.F32.PACK_B R29, R29 ;  /* 0x0000001dff1d723e */ /* 0x000fe200024050ff */
[C---:B------:R-:W-:Y:S01]  /*6bf0*/  FMUL R6, R24.reuse, R10 ;  /* 0x0000000a18067220 */ /* 0x040fe20000400000 */
[----:B------:R-:W-:Y:S01]  /*6c00*/  FMUL R11, R24, R11 ;  /* 0x0000000b180b7220 */ /* 0x000fe20000400000 */
[----:B------:R-:W-:Y:S01]  /*6c10*/  F2FP.TF32.F32.PACK_B R30, R30 ;  /* 0x0000001eff1e723e */ /* 0x000fe200024050ff */
[C---:B------:R-:W-:Y:S01]  /*6c20*/  FFMA R4, R27.reuse, R33, R4 ;  /* 0x000000211b047223 */ /* 0x040fe20000000004 */
[----:B------:R-:W-:Y:S01]  /*6c30*/  F2FP.TF32.F32.PACK_B R31, R31 ;  /* 0x0000001fff1f723e */ /* 0x000fe200024050ff */
[C---:B------:R-:W-:Y:S01]  /*6c40*/  FFMA R5, R27.reuse, R26, R5 ;  /* 0x0000001a1b057223 */ /* 0x040fe20000000005 */
[C---:B------:R-:W-:Y:S01]  /*6c50*/  FFMA R6, R27.reuse, R21, R6 ;  /* 0x000000151b067223 */ /* 0x040fe20000000006 */
[----:B------:R-:W-:Y:S01]  /*6c60*/  FFMA R7, R27, R20, R11 ;  /* 0x000000141b077223 */ /* 0x000fe2000000000b */
[----:B------:R-:W-:Y:S01]  /*6c70*/  LOP3.LUT R33, R40, 0xffffe000, RZ, 0xc0, !PT ;  /* 0xffffe00028217812 */ /* 0x000fe200078ec0ff */
[----:B------:R1:W-:Y:S01]  /*6c80*/  STS.128 [R69], R28 ;  /* 0x0000001c45007388 */ /* 0x0003e20000000c00 */
[----:B------:R-:W-:Y:S01]  /*6c90*/  LOP3.LUT R26, R41, 0xffffe000, RZ, 0xc0, !PT ;  /* 0xffffe000291a7812 */ /* 0x000fe200078ec0ff */
[C---:B------:R-:W-:Y:S01]  /*6ca0*/  FMUL R8, R24.reuse, R12 ;  /* 0x0000000c18087220 */ /* 0x040fe20000400000 */
[----:B------:R-:W-:Y:S01]  /*6cb0*/  FMUL R9, R24, R13 ;  /* 0x0000000d18097220 */ /* 0x000fe20000400000 */
[----:B------:R-:W-:Y:S01]  /*6cc0*/  LOP3.LUT R21, R42, 0xffffe000, RZ, 0xc0, !PT ;  /* 0xffffe0002a157812 */ /* 0x000fe200078ec0ff */
[C---:B------:R-:W-:Y:S01]  /*6cd0*/  FMUL R10, R24.reuse, R14 ;  /* 0x0000000e180a7220 */ /* 0x040fe20000400000 */
[----:B------:R-:W-:Y:S01]  /*6ce0*/  LOP3.LUT R20, R43, 0xffffe000, RZ, 0xc0, !PT ;  /* 0xffffe0002b147812 */ /* 0x000fe200078ec0ff */
[----:B------:R-:W-:Y:S01]  /*6cf0*/  FMUL R15, R24, R15 ;  /* 0x0000000f180f7220 */ /* 0x000fe20000400000 */
[----:B------:R-:W-:Y:S01]  /*6d00*/  F2FP.TF32.F32.PACK_B R4, R4 ;  /* 0x00000004ff04723e */ /* 0x000fe200024050ff */
[C---:B------:R-:W-:Y:S01]  /*6d10*/  FFMA R8, R27.reuse, R33, R8 ;  /* 0x000000211b087223 */ /* 0x040fe20000000008 */
[----:B------:R-:W-:Y:S01]  /*6d20*/  F2FP.TF32.F32.PACK_B R5, R5 ;  /* 0x00000005ff05723e */ /* 0x000fe200024050ff */
[C---:B------:R-:W-:Y:S01]  /*6d30*/  FFMA R9, R27.reuse, R26, R9 ;  /* 0x0000001a1b097223 */ /* 0x040fe20000000009 */
[----:B------:R-:W-:Y:S01]  /*6d40*/  F2FP.TF32.F32.PACK_B R6, R6 ;  /* 0x00000006ff06723e */ /* 0x000fe200024050ff */
[C---:B------:R-:W-:Y:S01]  /*6d50*/  FFMA R10, R27.reuse, R21, R10 ;  /* 0x000000151b0a7223 */ /* 0x040fe2000000000a */
[----:B------:R-:W-:Y:S01]  /*6d60*/  F2FP.TF32.F32.PACK_B R7, R7 ;  /* 0x00000007ff07723e */ /* 0x000fe200024050ff */
[----:B------:R-:W-:Y:S01]  /*6d70*/  FFMA R11, R27, R20, R15 ;  /* 0x000000141b0b7223 */ /* 0x000fe2000000000f */
[----:B------:R-:W-:Y:S01]  /*6d80*/  LOP3.LUT R33, R36, 0xffffe000, RZ, 0xc0, !PT ;  /* 0xffffe00024217812 */ /* 0x000fe200078ec0ff */
[C---:B------:R-:W-:Y:S01]  /*6d90*/  FMUL R12, R24.reuse, R16 ;  /* 0x00000010180c7220 */ /* 0x040fe20000400000 */
[----:B------:R-:W-:Y:S01]  /*6da0*/  LOP3.LUT R26, R37, 0xffffe000, RZ, 0xc0, !PT ;  /* 0xffffe000251a7812 */ /* 0x000fe200078ec0ff */
[----:B------:R1:W-:Y:S01]  /*6db0*/  STS.128 [R68+0x10], R4 ;  /* 0x0000100444007388 */ /* 0x0003e20000000c00 */
        /* <DEDUP_REMOVED lines=13> */
[----:B------:R-:W-:Y:S02]  /*6e90*/  F2FP.TF32.F32.PACK_B R12, R12 ;  /* 0x0000000cff0c723e */ /* 0x000fe400024050ff */
[----:B------:R-:W-:Y:S01]  /*6ea0*/  F2FP.TF32.F32.PACK_B R13, R13 ;  /* 0x0000000dff0d723e */ /* 0x000fe200024050ff */
[----:B------:R1:W-:Y:S01]  /*6eb0*/  STS.128 [R67+0x20], R8 ;  /* 0x0000200843007388 */ /* 0x0003e20000000c00 */
[----:B------:R-:W-:Y:S02]  /*6ec0*/  F2FP.TF32.F32.PACK_B R14, R14 ;  /* 0x0000000eff0e723e */ /* 0x000fe400024050ff */
[----:B------:R-:W-:Y:S05]  /*6ed0*/  F2FP.TF32.F32.PACK_B R15, R15 ;  /* 0x0000000fff0f723e */ /* 0x000fea00024050ff */
[----:B------:R1:W-:Y:S01]  /*6ee0*/  STS.128 [R63+0x30], R12 ;  /* 0x0000300c3f007388 */ /* 0x0003e20000000c00 */
[----:B------:R-:W-:Y:S01]  /*6ef0*/  @!PT LDS RZ, [RZ] ;  /* 0x00000000fffff984 */ /* 0x000fe20000000800 */
[----:B------:R-:W-:Y:S01]  /*6f00*/  @!PT LDS RZ, [RZ] ;  /* 0x00000000fffff984 */ /* 0x000fe20000000800 */
[----:B------:R-:W-:Y:S01]  /*6f10*/  @!PT LDS RZ, [RZ] ;  /* 0x00000000fffff984 */ /* 0x000fe20000000800 */
[----:B------:R-:W-:Y:S01]  /*6f20*/  @!PT LDS RZ, [RZ] ;  /* 0x00000000fffff984 */ /* 0x000fe20000000800 */
[----:B------:R3:W-:Y:S07]  /*6f30*/  MEMBAR.ALL.CTA ;  /* 0x0000000000007992 */ /* 0x0007ee0000008000 */
[----:B---3--:R-:W3:Y:S02]  /*6f40*/  FENCE.VIEW.ASYNC.S ;  /* 0x00000000000073c6 */ /* 0x008ee40000000000 */
[----:B---3--:R-:W-:Y:S06]  /*6f50*/  BAR.SYNC.DEFER_BLOCKING 0x1, 0x80 ;  /* 0x0042000000007b1d */ /* 0x008fec0000010000 */
[----:B------:R-:W-:Y:S05]  /*6f60*/  @P0 BRA `(.L_x_108) ;  /* 0x0000000000280947 */ /* 0x000fea0003800000 */
[----:B------:R-:W3:Y:S01]  /*6f70*/  LDCU.64 UR6, c[0x0][0x348] ;  /* 0x00006900ff0677ac */ /* 0x000ee20008000a00 */
[----:B------:R-:W-:Y:S01]  /*6f80*/  UIADD3 UR4, UPT, UPT, UR43, 0x200, URZ ;  /* 0x000002002b047890 */ /* 0x000fe2000fffe0ff */
[----:B------:R-:W-:Y:S05]  /*6f90*/  UMOV UR51, UR60 ;  /* 0x0000003c00337c82 */ /* 0x000fea0008000000 */
[----:B------:R-:W-:Y:S04]  /*6fa0*/  MOV R60, UR4 ;  /* 0x00000004003c7c02 */ /* 0x000fe80008000f00 */
[----:B------:R-:W-:Y:S01]  /*6fb0*/  R2UR UR48, R60 ;  /* 0x000000003c3072ca */ /* 0x000fe200000e0000 */
[----:B---3--:R-:W-:Y:S04]  /*6fc0*/  UIADD3 UR4, UP0, UPT, UR6, 0x680, URZ ;  /* 0x0000068006047890 */ /* 0x008fe8000ff1e0ff */
[----:B------:R-:W-:Y:S09]  /*6fd0*/  UIADD3.X UR5, UPT, UPT, URZ, UR7, URZ, UP0, !UPT ;  /* 0x00000007ff057290 */ /* 0x000ff200087fe4ff */
[----:B------:R3:W-:Y:S01]  /*6fe0*/  UTMASTG.3D [UR48], [UR4] ;  /* 0x00000030040073b5 */ /* 0x0007e20008010000 */
[----:B------:R0:W-:Y:S01]  /*6ff0*/  UTMACMDFLUSH ;  /* 0x00000000000079b7 */ /* 0x0001e20000000000 */
[----:B---3--:R-:W-:Y:S04]  /*7000*/  DEPBAR.LE SB0, 0x1 ;  /* 0x000080400000791a */ /* 0x008fe80000000000 */
.L_x_108:
[----:B------:R-:W-:Y:S05]  /*7010*/  BSYNC.RECONVERGENT B0 ;  /* 0x0000000000007941 */ /* 0x000fea0003800200 */
.L_x_107:
[----:B------:R-:W-:Y:S01]  /*7020*/  BAR.SYNC.DEFER_BLOCKING 0x1, 0x80 ;  /* 0x0042000000007b1d */ /* 0x000fe20000010000 */
[----:B------:R-:W-:Y:S01]  /*7030*/  ISETP.NE.AND P1, PT, R74, RZ, PT ;  /* 0x000000ff4a00720c */ /* 0x000fe20003f25270 */
[----:B------:R-:W-:Y:S01]  /*7040*/  UISETP.NE.AND UP0, UPT, UR46, URZ, UPT ;  /* 0x000000ff2e00728c */ /* 0x000fe2000bf05270 */
[----:B------:R-:W-:Y:S11]  /*7050*/  LEA R3, R34, UR43, 0x3 ;  /* 0x0000002b22037c11 */ /* 0x000ff6000f8e18ff */
[----:B------:R-:W-:Y:S01]  /*7060*/  @P1 SHF.L.U32 R2, R66, 0x1f, RZ ;  /* 0x0000001f42021819 */ /* 0x000fe200000006ff */
[----:B------:R-:W-:Y:S06]  /*7070*/  BRA.U !UP0, `(.L_x_109) ;  /* 0x0000000108247547 */ /* 0x000fec000b800000 */
[----:B-1----:R-:W-:Y:S01]  /*7080*/  IMAD.U32 R5, RZ, RZ, UR45 ;  /* 0x0000002dff057e24 */ /* 0x002fe2000f8e00ff */
[----:B------:R-:W-:Y:S01]  /*7090*/  MOV R0, UR54 ;  /* 0x0000003600007c02 */ /* 0x000fe20008000f00 */
[----:B------:R-:W-:Y:S03]  /*70a0*/  UIADD3 UR4, UPT, UPT, UR45, 0x1, URZ ;  /* 0x000000012d047890 */ /* 0x000fe6000fffe0ff */
[----:B------:R-:W-:Y:S01]  /*70b0*/  @P1 LEA R5, R5, UR43, 0x3 ;  /* 0x0000002b05051c11 */ /* 0x000fe2000f8e18ff */
[----:B------:R-:W-:Y:S04]  /*70c0*/  UISETP.NE.AND UP0, UPT, UR4, 0x4, UPT ;  /* 0x000000040400788c */ /* 0x000fe8000bf05270 */
[----:B------:R-:W-:Y:S01]  /*70d0*/  @P1 VIADD R5, R5, 0x40 ;  /* 0x0000004005051836 */ /* 0x000fe20000000000 */
[----:B------:R-:W-:Y:S04]  /*70e0*/  USEL UR45, UR4, URZ, UP0 ;  /* 0x000000ff042d7287 */ /* 0x000fe80008000000 */
[----:B------:R-:W-:Y:S04]  /*70f0*/  @P1 PRMT R0, R0, 0x654, R5 ;  /* 0x0000065400001816 */ /* 0x000fe80000000005 */
[----:B------:R3:W-:Y:S04]  /*7100*/  @P1 SYNCS.ARRIVE.TRANS64.RED.A1T0 RZ, [R0+URZ], RZ ;  /* 0x000000ff00ff19a7 */ /* 0x0007e800081004ff */
.L_x_109:
[----:B------:R-:W4:Y:S01]  /*7110*/  @P1 SYNCS.PHASECHK.TRANS64.TRYWAIT P0, [R3+URZ+0x20], R2 ;  /* 0x00002002030015a7 */ /* 0x000f2200080011ff */
[----:B------:R-:W-:Y:S01]  /*7120*/  BSSY B1, `(.L_x_110) ;  /* 0x0000016000017945 */ /* 0x000fe20003800000 */
[----:B----4-:R-:W-:Y:S03]  /*7130*/  @P1 SEL R35, RZ, 0x1, !P0 ;  /* 0x00000001ff231807 */ /* 0x010fe60004000000 */
[----:B------:R-:W-:Y:S05]  /*7140*/  @!P1 BRA `(.L_x_111) ;  /* 0x00000000004c9947 */ /* 0x000fea0003800000 */
[----:B------:R-:W-:Y:S01]  /*7150*/  ISETP.NE.AND P0, PT, R35, RZ, PT ;  /* 0x000000ff2300720c */ /* 0x000fe20003f05270 */
[----:B------:R-:W-:Y:S01]  /*7160*/  BSSY B0, `(.L_x_112) ;  /* 0x000000b000007945 */ /* 0x000fe20003800000 */
[----:B------:R-:W-:Y:S11]  /*7170*/  ISETP.NE.AND P1, PT, R76, RZ, PT ;  /* 0x000000ff4c00720c */ /* 0x000ff60003f25270 */
[----:B------:R-:W-:Y:S02]  /*7180*/  @!UPT UIADD3 URZ, UPT, UPT, URZ, URZ, URZ ;  /* 0x000000fffffff290 */ /* 0x000fe4000fffe0ff */
[C---:B-1----:R-:W-:Y:S01]  /*7190*/  @P1 IMAD R6, R34.reuse, 0x2000, R69 ;  /* 0x0000200022061824 */ /* 0x042fe200078e0245 */
[C---:B------:R-:W-:Y:S01]  /*71a0*/  @P1 LEA R4, R34.reuse, R67, 0xd ;  /* 0x0000004322041211 */ /* 0x040fe200078e68ff */
[C---:B------:R-:W-:Y:S02]  /*71b0*/  @P1 IMAD R5, R34.reuse, 0x2000, R68 ;  /* 0x0000200022051824 */ /* 0x040fe400078e0244 */
[----:B------:R-:W-:Y:S01]  /*71c0*/  @P1 IMAD R2, R34, 0x2000, R63 ;  /* 0x0000200022021824 */ /* 0x000fe200078e023f */
[----:B------:R-:W-:Y:S06]  /*71d0*/  @P0 BRA `(.L_x_113) ;  /* 0x00000000000c0947 */ /* 0x000fec0003800000 */
[----:B---3--:R-:W-:Y:S04]  /*71e0*/  SHF.L.U32 R0, R66, 0x1f, RZ ;  /* 0x0000001f42007819 */ /* 0x008fe800000006ff */
[----:B------:R-:W1:Y:S02]  /*71f0*/  SYNCS.PHASECHK.TRANS64.TRYWAIT P0, [R3+URZ+0x20], R0 ;  /* 0x00002000030075a7 */ /* 0x000e6400080011ff */
[----:B-1----:R-:W-:Y:S05]  /*7200*/  @!P0 BRA `(.L_x_114) ;  /* 0x00000028000c8947 */ /* 0x002fea0003800000 */
.L_x_113:
[----:B------:R-:W-:Y:S05]  /*7210*/  BSYNC B0 ;  /* 0x0000000000007941 */ /* 0x000fea0003800000 */
.L_x_112:
[----:B------:R-:W-:Y:S02]  /*7220*/  ISETP.NE.AND P0, PT, R76, RZ, PT ;  /* 0x000000ff4c00720c */ /* 0x000fe40003f05270 */
[----:B------:R-:W-:Y:S11]  /*7230*/  IADD3 R34, PT, PT, R34, 0x1, RZ ;  /* 0x0000000122227810 */ /* 0x000ff60007ffe0ff */
[----:B------:R4:W1:Y:S04]  /*7240*/  @P0 LDS.128 R48, [R6] ;  /* 0x0000000006300984 */ /* 0x0008680000000c00 */
[----:B------:R4:W1:Y:S04]  /*7250*/  @P0 LDS.128 R44, [R5+0x10] ;  /* 0x00001000052c0984 */ /* 0x0008680000000c00 */
[----:B------:R4:W1:Y:S04]  /*7260*/  @P0 LDS.128 R40, [R4+0x20] ;  /* 0x0000200004280984 */ /* 0x0008680000000c00 */
[----:B------:R4:W1:Y:S02]  /*7270*/  @P0 LDS.128 R36, [R2+0x30] ;  /* 0x0000300002240984 */ /* 0x0008640000000c00 */
.L_x_111:
[----:B------:R-:W-:Y:S05]  /*7280*/  BSYNC B1 ;  /* 0x0000000000017941 */ /* 0x000fea0003800000 */
.L_x_110:
[----:B-1-3--:R-:W-:Y:S05]  /*7290*/  VIADD R0, R25, 0x10 ;  /* 0x0000001019007836 */ /* 0x00afea0000000000 */
[----:B------:R-:W-:Y:S04]  /*72a0*/  SHF.R.U32.HI R0, RZ, 0x15, R0 ;  /* 0x00000015ff007819 */ /* 0x000fe80000011600 */
[----:B------:R-:W-:Y:S11]  /*72b0*/  LOP3.LUT P0, RZ, R0, 0x3, R57, 0x48, !PT ;  /* 0x0000000300ff7812 */ /* 0x000ff60007804839 */
[----:B------:R-:W-:Y:S02]  /*72c0*/  @!UPT UIADD3 URZ, UPT, UPT, URZ, URZ, URZ ;  /* 0x000000fffffff290 */ /* 0x000fe4000fffe0ff */
[----:B------:R-:W-:Y:S05]  /*72d0*/  @!P0 BRA `(.L_x_115) ;  /* 0x0000000000408947 */ /* 0x000fea0003800000 */
[----:B------:R-:W1:Y:S01]  /*72e0*/  LDCU.64 UR8, c[0x4][0x70] ;  /* 0x01000e00ff0877ac */ /* 0x000e620008000a00 */
[----:B------:R-:W-:Y:S01]  /*72f0*/  MOV R3, 0x0 ;  /* 0x0000000000037802 */ /* 0x000fe20000000f00 */
[----:B------:R-:W-:Y:S02]  /*7300*/  HFMA2 R12, -RZ, RZ, 0, 5.9604644775390625e-08 ;  /* 0x00000001ff0c7431 */ /* 0x000fe400000001ff */
[----:B------:R-:W-:Y:S02]  /*7310*/  IMAD.MOV.U32 R8, RZ, RZ, 0x192 ;  /* 0x00000192ff087424 */ /* 0x000fe400078e00ff */
[----:B------:R-:W-:Y:S01]  /*7320*/  IMAD.MOV.U32 R13, RZ, RZ, RZ ;  /* 0x000000ffff0d7224 */ /* 0x000fe200078e00ff */
[----:B------:R-:W3:Y:S01]  /*7330*/  LDCU.64 UR6, c[0x4][0x78] ;  /* 0x01000f00ff0677ac */ /* 0x000ee20008000a00 */
[----:B----4-:R-:W4:Y:S01]  /*7340*/  LDC.64 R2, c[0x4][R3] ;  /* 0x0100000003027b82 */ /* 0x010f220000000a00 */
[----:B------:R-:W5:Y:S01]  /*7350*/  LDCU.64 UR4, c[0x4][0x10] ;  /* 0x01000200ff0477ac */ /* 0x000f620008000a00 */
[----:B-1----:R-:W-:Y:S01]  /*7360*/  MOV R5, UR9 ;  /* 0x0000000900057c02 */ /* 0x002fe20008000f00 */
[----:B------:R-:W-:Y:S01]  /*7370*/  IMAD.U32 R4, RZ, RZ, UR8 ;  /* 0x00000008ff047e24 */ /* 0x000fe2000f8e00ff */
[----:B---3--:R-:W-:Y:S01]  /*7380*/  MOV R7, UR7 ;  /* 0x0000000700077c02 */ /* 0x008fe20008000f00 */
[----:B------:R-:W-:Y:S01]  /*7390*/  IMAD.U32 R6, RZ, RZ, UR6 ;  /* 0x00000006ff067e24 */ /* 0x000fe2000f8e00ff */
[----:B-----5:R-:W-:Y:S01]  /*73a0*/  MOV R11, UR5 ;  /* 0x00000005000b7c02 */ /* 0x020fe20008000f00 */
[----:B------:R-:W-:Y:S02]  /*73b0*/  IMAD.U32 R10, RZ, RZ, UR4 ;  /* 0x00000004ff0a7e24 */ /* 0x000fe4000f8e00ff */
[----:B------:R-:W-:Y:S07]  /*73c0*/  LEPC R20, `(.L_x_115) ;  /* 0x000000001014794e */ /* 0x000fee0000000000 */
[----:B--2-4-:R-:W-:Y:S05]  /*73d0*/  CALL.ABS.NOINC R2 ;  /* 0x0000000002007343 */ /* 0x014fea0003c00000 */
.L_x_115:
[----:B------:R-:W-:Y:S01]  /*73e0*/  ISETP.NE.AND P6, PT, R74, RZ, PT ;  /* 0x000000ff4a00720c */ /* 0x000fe20003fc5270 */
[----:B------:R-:W-:Y:S05]  /*73f0*/  WARPSYNC.ALL ;  /* 0x0000000000007948 */ /* 0x000fea0003800000 */
[----:B------:R-:W-:Y:S01]  /*7400*/  R2UR UR4, R25 ;  /* 0x00000000190472ca */ /* 0x000fe200000e0000 */
[----:B------:R-:W-:Y:S01]  /*7410*/  IMAD.U32 R77, RZ, RZ, UR45 ;  /* 0x0000002dff4d7e24 */ /* 0x000fe2000f8e00ff */
[----:B------:R-:W-:Y:S01]  /*7420*/  LOP3.LUT R20, R48, 0xffffe000, RZ, 0xc0, !PT ;  /* 0xffffe00030147812 */ /* 0x000fe200078ec0ff */
[----:B------:R-:W-:Y:S01]  /*7430*/  BSSY.RECONVERGENT B0, `(.L_x_116) ;  /* 0x000005e000007945 */ /* 0x000fe20003800200 */
[----:B------:R-:W-:Y:S02]  /*7440*/  LOP3.LUT R21, R49, 0xffffe000, RZ, 0xc0, !PT ;  /* 0xffffe00031157812 */ /* 0x000fe400078ec0ff */
[----:B------:R-:W-:Y:S02]  /*7450*/  LOP3.LUT R26, R51, 0xffffe000, RZ, 0xc0, !PT ;  /* 0xffffe000331a7812 */ /* 0x000fe400078ec0ff */
[----:B------:R-:W-:Y:S01]  /*7460*/  @P6 LEA R0, R77, UR43, 0x3 ;  /* 0x0000002b4d006c11 */ /* 0x000fe2000f8e18ff */
[----:B------:R-:W-:Y:S01]  /*7470*/  IMAD.U32 R77, RZ, RZ, UR54 ;  /* 0x00000036ff4d7e24 */ /* 0x000fe2000f8e00ff */
[----:B------:R-:W-:Y:S02]  /*7480*/  LOP3.LUT R33, R44, 0xffffe000, RZ, 0xc0, !PT ;  /* 0xffffe0002c217812 */ /* 0x000fe400078ec0ff */
[----:B------:R-:W-:Y:S01]  /*7490*/  LOP3.LUT R32, R45, 0xffffe000, RZ, 0xc0, !PT ;  /* 0xffffe0002d207812 */ /* 0x000fe200078ec0ff */
[----:B----4-:R-:W1:Y:S01]  /*74a0*/  LDTM.x16 R4, tmem[UR4+0x10] ;  /* 0x00001004000479ee */ /* 0x010e620008240000 */
[----:B------:R-:W-:Y:S01]  /*74b0*/  ISETP.NE.AND P0, PT, R71, RZ, PT ;  /* 0x000000ff4700720c */ /* 0x000fe20003f05270 */
[----:B------:R-:W-:Y:S05]  /*74c0*/  @P6 VIADD R0, R0, 0x40 ;  /* 0x0000004000006836 */ /* 0x000fea0000000000 */
[----:B------:R-:W-:Y:S01]  /*74d0*/  @P6 PRMT R77, R77, 0x654, R0 ;  /* 0x000006544d4d6816 */ /* 0x000fe20000000000 */
[C---:B-1----:R-:W-:Y:S01]  /*74e0*/  FMUL R0, R24.reuse, R4 ;  /* 0x0000000418007220 */ /* 0x042fe20000400000 */
[C---:B------:R-:W-:Y:S01]  /*74f0*/  FMUL R2, R24.reuse, R5 ;  /* 0x0000000518027220 */ /* 0x040fe20000400000 */
[C---:B------:R-:W-:Y:S01]  /*7500*/  FMUL R3, R24.reuse, R6 ;  /* 0x0000000618037220 */ /* 0x040fe20000400000 */
[----:B------:R-:W-:Y:S01]  /*7510*/  FMUL R7, R24, R7 ;  /* 0x0000000718077220 */ /* 0x000fe20000400000 */
[C---:B------:R-:W-:Y:S01]  /*7520*/  FFMA R28, R27.reuse, R20, R0 ;  /* 0x000000141b1c7223 */ /* 0x040fe20000000000 */
[----:B------:R-:W-:Y:S01]  /*7530*/  LOP3.LUT R20, R50, 0xffffe000, RZ, 0xc0, !PT ;  /* 0xffffe00032147812 */ /* 0x000fe200078ec0ff */
[C---:B------:R-:W-:Y:S01]  /*7540*/  FFMA R29, R27.reuse, R21, R2 ;  /* 0x000000151b1d7223 */ /* 0x040fe20000000002 */
[----:B------:R-:W-:Y:S01]  /*7550*/  LOP3.LUT R21, R40, 0xffffe000, RZ, 0xc0, !PT ;  /* 0xffffe00028157812 */ /* 0x000fe200078ec0ff */
[----:B------:R-:W-:Y:S01]  /*7560*/  FMUL R4, R24, R8 ;  /* 0x0000000818047220 */ /* 0x000fe20000400000 */
[----:B------:R-:W-:Y:S01]  /*7570*/  F2FP.TF32.F32.PACK_B R28, R28 ;  /* 0x0000001cff1c723e */ /* 0x000fe200024050ff */
[C---:B------:R-:W-:Y:S01]  /*7580*/  FFMA R30, R27.reuse, R20, R3 ;  /* 0x000000141b1e7223 */ /* 0x040fe20000000003 */
        /* <DEDUP_REMOVED lines=8> */
[----:B------:R-:W-:Y:S01]  /*7610*/  F2FP.TF32.F32.PACK_B R31, R31 ;  /* 0x0000001fff1f723e */ /* 0x000fe200024050ff */
[C---:B------:R-:W-:Y:S01]  /*7620*/  FFMA R4, R27.reuse, R33, R4 ;  /* 0x000000211b047223 */ /* 0x040fe20000000004 */
[C---:B------:R-:W-:Y:S01]  /*7630*/  FFMA R5, R27.reuse, R32, R5 ;  /* 0x000000201b057223 */ /* 0x040fe20000000005 */
[C---:B------:R-:W-:Y:S01]  /*7640*/  FFMA R6, R27.reuse, R20, R6 ;  /* 0x000000141b067223 */ /* 0x040fe20000000006 */
[----:B------:R-:W-:Y:S01]  /*7650*/  FFMA R7, R27, R26, R11 ;  /* 0x0000001a1b077223 */ /* 0x000fe2000000000b */
[----:B------:R1:W-:Y:S01]  /*7660*/  STS.128 [R69+0x2000], R28 ;  /* 0x0020001c45007388 */ /* 0x0003e20000000c00 */
[----:B------:R-:W-:Y:S01]  /*7670*/  LOP3.LUT R32, R41, 0xffffe000, RZ, 0xc0, !PT ;  /* 0xffffe00029207812 */ /* 0x000fe200078ec0ff */
[----:B------:R-:W-:Y:S01]  /*7680*/  FMUL R8, R24, R12 ;  /* 0x0000000c18087220 */ /* 0x000fe20000400000 */
[----:B------:R-:W-:Y:S01]  /*7690*/  LOP3.LUT R33, R42, 0xffffe000, RZ, 0xc0, !PT ;  /* 0xffffe0002a217812 */ /* 0x000fe200078ec0ff */
[C---:B------:R-:W-:Y:S01]  /*76a0*/  FMUL R9, R24.reuse, R13 ;  /* 0x0000000d18097220 */ /* 0x040fe20000400000 */
[----:B------:R-:W-:Y:S01]  /*76b0*/  LOP3.LUT R20, R43, 0xffffe000, RZ, 0xc0, !PT ;  /* 0xffffe0002b147812 */ /* 0x000fe200078ec0ff */
[C---:B------:R-:W-:Y:S01]  /*76c0*/  FMUL R10, R24.reuse, R14 ;  /* 0x0000000e180a7220 */ /* 0x040fe20000400000 */
        /* <DEDUP_REMOVED lines=30> */
[----:B------:R-:W-:Y:S02]  /*78b0*/  F2FP.TF32.F32.PACK_B R15, R15 ;  /* 0x0000000fff0f723e */ /* 0x000fe400024050ff */
[----:B------:R-:W-:Y:S02]  /*78c0*/  LEA R0, R34, UR43, 0x3 ;  /* 0x0000002b22007c11 */ /* 0x000fe4000f8e18ff */
[----:B------:R-:W-:Y:S01]  /*78d0*/  @P6 SHF.L.U32 R3, R66, 0x1f, RZ ;  /* 0x0000001f42036819 */ /* 0x000fe200000006ff */
        /* <DEDUP_REMOVED lines=10> */
[----:B------:R-:W-:Y:S02]  /*7980*/  UIADD3 UR9, UPT, UPT, UR49, 0x10, URZ ;  /* 0x0000001031097890 */ /* 0x000fe4000fffe0ff */
[----:B------:R-:W-:Y:S01]  /*7990*/  UIADD3 UR8, UPT, UPT, UR43, 0x2200, URZ ;  /* 0x000022002b087890 */ /* 0x000fe2000fffe0ff */
[----:B------:R-:W-:Y:S01]  /*79a0*/  UMOV UR10, UR50 ;  /* 0x00000032000a7c82 */ /* 0x000fe20008000000 */
[----:B------:R-:W-:Y:S01]  /*79b0*/  UMOV UR11, UR60 ;  /* 0x0000003c000b7c82 */ /* 0x000fe20008000000 */
[----:B---3--:R-:W-:Y:S04]  /*79c0*/  UIADD3 UR4, UP0, UPT, UR6, 0x680, URZ ;  /* 0x0000068006047890 */ /* 0x008fe8000ff1e0ff */
[----:B------:R-:W-:Y:S09]  /*79d0*/  UIADD3.X UR5, UPT, UPT, URZ, UR7, URZ, UP0, !UPT ;  /* 0x00000007ff057290 */ /* 0x000ff200087fe4ff */
[----:B------:R3:W-:Y:S01]  /*79e0*/  UTMASTG.3D [UR8], [UR4] ;  /* 0x00000008040073b5 */ /* 0x0007e20008010000 */
[----:B------:R0:W-:Y:S01]  /*79f0*/  UTMACMDFLUSH ;  /* 0x00000000000079b7 */ /* 0x0001e20000000000 */
[----:B---3--:R-:W-:Y:S04]  /*7a00*/  DEPBAR.LE SB0, 0x1 ;  /* 0x000080400000791a */ /* 0x008fe80000000000 */
.L_x_117:
[----:B------:R-:W-:Y:S05]  /*7a10*/  BSYNC.RECONVERGENT B0 ;  /* 0x0000000000007941 */ /* 0x000fea0003800200 */
.L_x_116:
[----:B------:R-:W-:Y:S01]  /*7a20*/  BAR.SYNC.DEFER_BLOCKING 0x1, 0x80 ;  /* 0x0042000000007b1d */ /* 0x000fe20000010000 */
[----:B------:R-:W-:Y:S04]  /*7a30*/  UIADD3 UR4, UPT, UPT, UR45, 0x1, URZ ;  /* 0x000000012d047890 */ /* 0x000fe8000fffe0ff */
[----:B------:R-:W-:Y:S04]  /*7a40*/  UISETP.NE.AND UP0, UPT, UR4, 0x4, UPT ;  /* 0x000000040400788c */ /* 0x000fe8000bf05270 */
[----:B------:R-:W-:Y:S01]  /*7a50*/  USEL UR44, UR4, URZ, UP0 ;  /* 0x000000ff042c7287 */ /* 0x000fe20008000000 */
[----:B------:R3:W-:Y:S01]  /*7a60*/  @P6 SYNCS.ARRIVE.TRANS64.RED.A1T0 RZ, [R77+URZ], RZ ;  /* 0x000000ff4dff69a7 */ /* 0x0007e200081004ff */
[----:B------:R-:W-:Y:S01]  /*7a70*/  BSSY B1, `(.L_x_118) ;  /* 0x0000017000017945 */ /* 0x000fe20003800000 */
[----:B------:R-:W4:Y:S02]  /*7a80*/  @P6 SYNCS.PHASECHK.TRANS64.TRYWAIT P0, [R0+URZ+0x20], R3 ;  /* 0x00002003000065a7 */ /* 0x000f2400080011ff */
[----:B----4-:R-:W-:Y:S01]  /*7a90*/  @P6 SEL R35, RZ, 0x1, !P0 ;  /* 0x00000001ff236807 */ /* 0x010fe20004000000 */
[----:B---3--:R-:W-:Y:S06]  /*7aa0*/  @!P6 BRA `(.L_x_119) ;  /* 0x00000000004ce947 */ /* 0x008fec0003800000 */
        /* <DEDUP_REMOVED lines=9> */
[----:B------:R-:W-:Y:S04]  /*7b40*/  SHF.L.U32 R7, R66, 0x1f, RZ ;  /* 0x0000001f42077819 */ /* 0x000fe800000006ff */
[----:B------:R-:W1:Y:S02]  /*7b50*/  SYNCS.PHASECHK.TRANS64.TRYWAIT P0, [R0+URZ+0x20], R7 ;  /* 0x00002007000075a7 */ /* 0x000e6400080011ff */
[----:B-1----:R-:W-:Y:S05]  /*7b60*/  @!P0 BRA `(.L_x_122) ;  /* 0x0000001c00c88947 */ /* 0x002fea0003800000 */
.L_x_121:
[----:B------:R-:W-:Y:S05]  /*7b70*/  BSYNC B0 ;  /* 0x0000000000007941 */ /* 0x000fea0003800000 */
.L_x_120:
[----:B------:R-:W-:Y:S02]  /*7b80*/  ISETP.NE.AND P0, PT, R76, RZ, PT ;  /* 0x000000ff4c00720c */ /* 0x000fe40003f05270 */
[----:B------:R-:W-:Y:S11]  /*7b90*/  IADD3 R34, PT, PT, R34, 0x1, RZ ;  /* 0x0000000122227810 */ /* 0x000ff60007ffe0ff */
[----:B------:R3:W4:Y:S04]  /*7ba0*/  @P0 LDS.128 R48, [R5] ;  /* 0x0000000005300984 */ /* 0x0007280000000c00 */
[----:B------:R3:W1:Y:S04]  /*7bb0*/  @P0 LDS.128 R44, [R4+0x10] ;  /* 0x00001000042c0984 */ /* 0x0006680000000c00 */
[----:B------:R3:W1:Y:S04]  /*7bc0*/  @P0 LDS.128 R40, [R3+0x20] ;  /* 0x0000200003280984 */ /* 0x0006680000000c00 */
[----:B------:R3:W1:Y:S02]  /*7bd0*/  @P0 LDS.128 R36, [R2+0x30] ;  /* 0x0000300002240984 */ /* 0x0006640000000c00 */
.L_x_119:
[----:B------:R-:W-:Y:S05]  /*7be0*/  BSYNC B1 ;  /* 0x0000000000017941 */ /* 0x000fea0003800000 */
.L_x_118:
[----:B-1----:R-:W-:Y:S05]  /*7bf0*/  VIADD R0, R25, 0x20 ;  /* 0x0000002019007836 */ /* 0x002fea0000000000 */
[----:B------:R-:W-:Y:S04]  /*7c00*/  SHF.R.U32.HI R0, RZ, 0x15, R0 ;  /* 0x00000015ff007819 */ /* 0x000fe80000011600 */
[----:B------:R-:W-:Y:S11]  /*7c10*/  LOP3.LUT P0, RZ, R0, 0x3, R57, 0x48, !PT ;  /* 0x0000000300ff7812 */ /* 0x000ff60007804839 */
[----:B------:R-:W-:Y:S02]  /*7c20*/  @!UPT UIADD3 URZ, UPT, UPT, URZ, URZ, URZ ;  /* 0x000000fffffff290 */ /* 0x000fe4000fffe0ff */
[----:B------:R-:W-:Y:S05]  /*7c30*/  @!P0 BRA `(.L_x_123) ;  /* 0x0000000000408947 */ /* 0x000fea0003800000 */
[----:B------:R-:W1:Y:S01]  /*7c40*/  LDCU.64 UR8, c[0x4][0x70] ;  /* 0x01000e00ff0877ac */ /* 0x000e620008000a00 */
[----:B---3--:R-:W-:Y:S01]  /*7c50*/  MOV R3, 0x0 ;  /* 0x0000000000037802 */ /* 0x008fe20000000f00 */
[----:B------:R-:W-:Y:S02]  /*7c60*/  HFMA2 R12, -RZ, RZ, 0, 5.9604644775390625e-08 ;  /* 0x00000001ff0c7431 */ /* 0x000fe400000001ff */
[----:B------:R-:W-:Y:S02]  /*7c70*/  IMAD.MOV.U32 R8, RZ, RZ, 0x192 ;  /* 0x00000192ff087424 */ /* 0x000fe400078e00ff */
[----:B------:R-:W-:Y:S01]  /*7c80*/  IMAD.MOV.U32 R13, RZ, RZ, RZ ;  /* 0x000000ffff0d7224 */ /* 0x000fe200078e00ff */
[----:B------:R-:W3:Y:S01]  /*7c90*/  LDCU.64 UR6, c[0x4][0x78] ;  /* 0x01000f00ff0677ac */ /* 0x000ee20008000a00 */
[----:B------:R-:W2:Y:S01]  /*7ca0*/  LDC.64 R2, c[0x4][R3] ;  /* 0x0100000003027b82 */ /* 0x000ea20000000a00 */
        /* <DEDUP_REMOVED lines=9> */
.L_x_123:
[----:B------:R-:W-:Y:S01]  /*7d40*/  ISETP.NE.AND P6, PT, R74, RZ, PT ;  /* 0x000000ff4a00720c */ /* 0x000fe20003fc5270 */
[----:B------:R-:W-:Y:S05]  /*7d50*/  WARPSYNC.ALL ;  /* 0x0000000000007948 */ /* 0x000fea0003800000 */
[----:B------:R-:W-:Y:S01]  /*7d60*/  R2UR UR4, R25 ;  /* 0x00000000190472ca */ /* 0x000fe200000e0000 */
[----:B------:R-:W-:Y:S01]  /*7d70*/  IMAD.U32 R77, RZ, RZ, UR44 ;  /* 0x0000002cff4d7e24 */ /* 0x000fe2000f8e00ff */
[----:B----4-:R-:W-:Y:S01]  /*7d80*/  LOP3.LUT R20, R48, 0xffffe000, RZ, 0xc0, !PT ;  /* 0xffffe00030147812 */ /* 0x010fe200078ec0ff */
[----:B------:R-:W-:Y:S01]  /*7d90*/  BSSY.RECONVERGENT B0, `(.L_x_124) ;  /* 0x000005e000007945 */ /* 0x000fe20003800200 */
[----:B------:R-:W-:Y:S02]  /*7da0*/  LOP3.LUT R21, R49, 0xffffe000, RZ, 0xc0, !PT ;  /* 0xffffe00031157812 */ /* 0x000fe400078ec0ff */
[----:B------:R-:W-:Y:S02]  /*7db0*/  LOP3.LUT R26, R51, 0xffffe000, RZ, 0xc0, !PT ;  /* 0xffffe000331a7812 */ /* 0x000fe400078ec0ff */
[----:B------:R-:W-:Y:S01]  /*7dc0*/  @P6 LEA R0, R77, UR43, 0x3 ;  /* 0x0000002b4d006c11 */ /* 0x000fe2000f8e18ff */
[----:B------:R-:W-:Y:S01]  /*7dd0*/  IMAD.U32 R77, RZ, RZ, UR54 ;  /* 0x00000036ff4d7e24 */ /* 0x000fe2000f8e00ff */
[----:B------:R-:W-:Y:S02]  /*7de0*/  LOP3.LUT R33, R44, 0xffffe000, RZ, 0xc0, !PT ;  /* 0xffffe0002c217812 */ /* 0x000fe400078ec0ff */
[----:B------:R-:W-:Y:S01]  /*7df0*/  LOP3.LUT R32, R45, 0xffffe000, RZ, 0xc0, !PT ;  /* 0xffffe0002d207812 */ /* 0x000fe200078ec0ff */
[----:B---3--:R-:W1:Y:S01]  /*7e00*/  LDTM.x16 R4, tmem[UR4+0x20] ;  /* 0x00002004000479ee */ /* 0x008e620008240000 */
        /* <DEDUP_REMOVED lines=86> */
.L_x_125:
[----:B------:R-:W-:Y:S05]  /*8370*/  BSYNC.RECONVERGENT B0 ;  /* 0x0000000000007941 */ /* 0x000fea0003800200 */
.L_x_124:
        /* <DEDUP_REMOVED lines=21> */
.L_x_129:
[----:B------:R-:W-:Y:S05]  /*84d0*/  BSYNC B0 ;  /* 0x0000000000007941 */ /* 0x000fea0003800000 */
.L_x_128:
[----:B------:R-:W-:Y:S11]  /*84e0*/  ISETP.NE.AND P0, PT, R76, RZ, PT ;  /* 0x000000ff4c00720c */ /* 0x000ff60003f05270 */
[----:B------:R-:W-:Y:S02]  /*84f0*/  @!UPT UIADD3 URZ, UPT, UPT, URZ, URZ, URZ ;  /* 0x000000fffffff290 */ /* 0x000fe4000fffe0ff */
[----:B------:R3:W4:Y:S04]  /*8500*/  @P0 LDS.128 R48, [R4] ;  /* 0x0000000004300984 */ /* 0x0007280000000c00 */
[----:B------:R3:W1:Y:S04]  /*8510*/  @P0 LDS.128 R44, [R3+0x10] ;  /* 0x00001000032c0984 */ /* 0x0006680000000c00 */
[----:B------:R3:W1:Y:S04]  /*8520*/  @P0 LDS.128 R40, [R2+0x20] ;  /* 0x0000200002280984 */ /* 0x0006680000000c00 */
[----:B------:R3:W1:Y:S02]  /*8530*/  @P0 LDS.128 R36, [R34+0x30] ;  /* 0x0000300022240984 */ /* 0x0006640000000c00 */
.L_x_127:
[----:B------:R-:W-:Y:S05]  /*8540*/  BSYNC B1 ;  /* 0x0000000000017941 */ /* 0x000fea0003800000 */
.L_x_126:
        /* <DEDUP_REMOVED lines=21> */
.L_x_131:
[----:B------:R-:W-:Y:S01]  /*86a0*/  ISETP.NE.AND P0, PT, R71, RZ, PT ;  /* 0x000000ff4700720c */ /* 0x000fe20003f05270 */
[----:B------:R-:W-:Y:S05]  /*86b0*/  WARPSYNC.ALL ;  /* 0x0000000000007948 */ /* 0x000fea0003800000 */
[----:B------:R-:W-:Y:S01]  /*86c0*/  R2UR UR4, R25 ;  /* 0x00000000190472ca */ /* 0x000fe200000e0000 */
[----:B------:R-:W-:Y:S01]  /*86d0*/  BSSY.RECONVERGENT B0, `(.L_x_132) ;  /* 0x000005d000007945 */ /* 0x000fe20003800200 */
[----:B----4-:R-:W-:Y:S02]  /*86e0*/  LOP3.LUT R0, R48, 0xffffe000, RZ, 0xc0, !PT ;  /* 0xffffe00030007812 */ /* 0x010fe400078ec0ff */
[----:B---3--:R-:W-:Y:S02]  /*86f0*/  LOP3.LUT R2, R49, 0xffffe000, RZ, 0xc0, !PT ;  /* 0xffffe00031027812 */ /* 0x008fe400078ec0ff */
[----:B------:R-:W-:Y:S02]  /*8700*/  LOP3.LUT R3, R50, 0xffffe000, RZ, 0xc0, !PT ;  /* 0xffffe00032037812 */ /* 0x000fe400078ec0ff */
[----:B------:R-:W-:Y:S02]  /*8710*/  LOP3.LUT R20, R51, 0xffffe000, RZ, 0xc0, !PT ;  /* 0xffffe00033147812 */ /* 0x000fe400078ec0ff */
[----:B------:R-:W-:Y:S02]  /*8720*/  LOP3.LUT R21, R44, 0xffffe000, RZ, 0xc0, !PT ;  /* 0xffffe0002c157812 */ /* 0x000fe400078ec0ff */
[----:B------:R-:W-:Y:S01]  /*8730*/  LOP3.LUT R26, R45, 0xffffe000, RZ, 0xc0, !PT ;  /* 0xffffe0002d1a7812 */ /* 0x000fe200078ec0ff */
[----:B------:R-:W1:Y:S01]  /*8740*/  LDTM.x16 R4, tmem[UR4+0x30] ;  /* 0x00003004000479ee */ /* 0x000e620008240000 */
[----:B------:R-:W-:Y:S01]  /*8750*/  R2UR UR4, R75 ;  /* 0x000000004b0472ca */ /* 0x000fe200000e0000 */
[----:B------:R-:W-:Y:S01]  /*8760*/  NOP ;  /* 0x0000000000007918 */ /* 0x000fe20000000000 */
[----:B------:R-:W-:Y:S02]  /*8770*/  LOP3.LUT R29, R46, 0xffffe000, RZ, 0xc0, !PT ;  /* 0xffffe0002e1d7812 */ /* 0x000fe400078ec0ff */
[----:B------:R-:W-:Y:S02]  /*8780*/  LOP3.LUT R28, R47, 0xffffe000, RZ, 0xc0, !PT ;  /* 0xffffe0002f1c7812 */ /* 0x000fe400078ec0ff */
[----:B------:R-:W-:Y:S02]  /*8790*/  LOP3.LUT R31, R40, 0xffffe000, RZ, 0xc0, !PT ;  /* 0xffffe000281f7812 */ /* 0x000fe400078ec0ff */
[----:B------:R-:W-:Y:S02]  /*87a0*/  LOP3.LUT R30, R41, 0xffffe000, RZ, 0xc0, !PT ;  /* 0xffffe000291e7812 */ /* 0x000fe400078ec0ff */
[----:B------:R-:W-:Y:S02]  /*87b0*/  LOP3.LUT R33, R42, 0xffffe000, RZ, 0xc0, !PT ;  /* 0xffffe0002a217812 */ /* 0x000fe400078ec0ff */
[----:B------:R-:W-:Y:S01]  /*87c0*/  LOP3.LUT R32, R43, 0xffffe000, RZ, 0xc0, !PT ;  /* 0xffffe0002b207812 */ /* 0x000fe200078ec0ff */
[----:B------:R-:W-:Y:S01]  /*87d0*/  UIADD3 UR4, UPT, UPT, UR4, 0xb0, URZ ;  /* 0x000000b004047890 */ /* 0x000fe2000fffe0ff */
[----:B------:R-:W-:Y:S02]  /*87e0*/  LOP3.LUT R35, R36, 0xffffe000, RZ, 0xc0, !PT ;  /* 0xffffe00024237812 */ /* 0x000fe400078ec0ff */
[----:B------:R-:W-:Y:S01]  /*87f0*/  LOP3.LUT R34, R37, 0xffffe000, RZ, 0xc0, !PT ;  /* 0xffffe00025227812 */ /* 0x000fe200078ec0ff */
[----:B------:R-:W-:Y:S01]  /*8800*/  UPRMT UR4, UR54, 0x654, UR4 ;  /* 0x0000065436047896 */ /* 0x000fe20008000004 */
[----:B------:R-:W-:Y:S02]  /*8810*/  LOP3.LUT R37, R38, 0xffffe000, RZ, 0xc0, !PT ;  /* 0xffffe00026257812 */ /* 0x000fe400078ec0ff */
[----:B------:R-:W-:Y:S01]  /*8820*/  LOP3.LUT R36, R39, 0xffffe000, RZ, 0xc0, !PT ;  /* 0xffffe00027247812 */ /* 0x000fe200078ec0ff */
[C---:B-1----:R-:W-:Y:S01]  /*8830*/  FMUL R4, R24.reuse, R4 ;  /* 0x0000000418047220 */ /* 0x042fe20000400000 */
[C---:B------:R-:W-:Y:S01]  /*8840*/  FMUL R5, R24.reuse, R5 ;  /* 0x0000000518057220 */ /* 0x040fe20000400000 */
[C---:B------:R-:W-:Y:S01]  /*8850*/  FMUL R6, R24.reuse, R6 ;  /* 0x0000000618067220 */ /* 0x040fe20000400000 */
[C---:B------:R-:W-:Y:S01]  /*8860*/  FMUL R7, R24.reuse, R7 ;  /* 0x0000000718077220 */ /* 0x040fe20000400000 */
[C---:B------:R-:W-:Y:S01]  /*8870*/  FFMA R4, R27.reuse, R0, R4 ;  /* 0x000000001b047223 */ /* 0x040fe20000000004 */
[C---:B------:R-:W-:Y:S01]  /*8880*/  FFMA R5, R27.reuse, R2, R5 ;  /* 0x000000021b057223 */ /* 0x040fe20000000005 */
[C---:B------:R-:W-:Y:S01]  /*8890*/  FFMA R6, R27.reuse, R3, R6 ;  /* 0x000000031b067223 */ /* 0x040fe20000000006 */
[C---:B------:R-:W-:Y:S01]  /*88a0*/  FFMA R7, R27.reuse, R20, R7 ;  /* 0x000000141b077223 */ /* 0x040fe20000000007 */
[C---:B------:R-:W-:Y:S01]  /*88b0*/  FMUL R8, R24.reuse, R8 ;  /* 0x0000000818087220 */ /* 0x040fe20000400000 */
[C---:B------:R-:W-:Y:S01]  /*88c0*/  FMUL R9, R24.reuse, R9 ;  /* 0x0000000918097220 */ /* 0x040fe20000400000 */
[C---:B------:R-:W-:Y:S01]  /*88d0*/  FMUL R10, R24.reuse, R10 ;  /* 0x0000000a180a7220 */ /* 0x040fe20000400000 */
[C---:B------:R-:W-:Y:S01]  /*88e0*/  FMUL R11, R24.reuse, R11 ;  /* 0x0000000b180b7220 */ /* 0x040fe20000400000 */
[----:B------:R-:W-:Y:S01]  /*88f0*/  F2FP.TF32.F32.PACK_B R4, R4 ;  /* 0x00000004ff04723e */ /* 0x000fe200024050ff */
[C---:B------:R-:W-:Y:S01]  /*8900*/  FFMA R8, R27.reuse, R21, R8 ;  /* 0x000000151b087223 */ /* 0x040fe20000000008 */
[----:B------:R-:W-:Y:S01]  /*8910*/  F2FP.TF32.F32.PACK_B R5, R5 ;  /* 0x00000005ff05723e */ /* 0x000fe200024050ff */
[C---:B------:R-:W-:Y:S01]  /*8920*/  FFMA R9, R27.reuse, R26, R9 ;  /* 0x0000001a1b097223 */ /* 0x040fe20000000009 */
[----:B------:R-:W-:Y:S01]  /*8930*/  F2FP.TF32.F32.PACK_B R6, R6 ;  /* 0x00000006ff06723e */ /* 0x000fe200024050ff */
[C---:B------:R-:W-:Y:S01]  /*8940*/  FFMA R10, R27.reuse, R29, R10 ;  /* 0x0000001d1b0a7223 */ /* 0x040fe2000000000a */
[----:B------:R-:W-:Y:S01]  /*8950*/  F2FP.TF32.F32.PACK_B R7, R7 ;  /* 0x00000007ff07723e */ /* 0x000fe200024050ff */
[C---:B------:R-:W-:Y:S01]  /*8960*/  FFMA R11, R27.reuse, R28, R11 ;  /* 0x0000001c1b0b7223 */ /* 0x040fe2000000000b */
[C---:B------:R-:W-:Y:S01]  /*8970*/  FMUL R12, R24.reuse, R12 ;  /* 0x0000000c180c7220 */ /* 0x040fe20000400000 */
[----:B------:R-:W-:Y:S01]  /*8980*/  SYNCS.ARRIVE.TRANS64.RED.A1T0 RZ, [UR4], RZ ;  /* 0x000000ffffff79a7 */ /* 0x000fe20008100404 */
[----:B------:R-:W-:Y:S01]  /*8990*/  F2FP.TF32.F32.PACK_B R8, R8 ;  /* 0x00000008ff08723e */ /* 0x000fe200024050ff */
[----:B------:R1:W-:Y:S01]  /*89a0*/  STS.128 [R69+0x6000], R4 ;  /* 0x0060000445007388 */ /* 0x0003e20000000c00 */
        /* <DEDUP_REMOVED lines=9> */
[C---:B------:R-:W-:Y:S01]  /*8a40*/  FFMA R15, R27.reuse, R32, R15 ;  /* 0x000000201b0f7223 */ /* 0x040fe2000000000f */
[C---:B------:R-:W-:Y:S01]  /*8a50*/  FMUL R16, R24.reuse, R16 ;  /* 0x0000001018107220 */ /* 0x040fe20000400000 */
[----:B------:R-:W-:Y:S01]  /*8a60*/  F2FP.TF32.F32.PACK_B R12, R12 ;  /* 0x0000000cff0c723e */ /* 0x000fe200024050ff */
[----:B------:R1:W-:Y:S01]  /*8a70*/  STS.128 [R68+0x6010], R8 ;  /* 0x0060100844007388 */ /* 0x0003e20000000c00 */
[C---:B------:R-:W-:Y:S01]  /*8a80*/  FMUL R17, R24.reuse, R17 ;  /* 0x0000001118117220 */ /* 0x040fe20000400000 */
        /* <DEDUP_REMOVED lines=8> */
[----:B------:R-:W-:Y:S01]  /*8b10*/  FFMA R19, R27, R36, R19 ;  /* 0x000000241b137223 */ /* 0x000fe20000000013 */
[----:B------:R-:W-:Y:S02]  /*8b20*/  F2FP.TF32.F32.PACK_B R16, R16 ;  /* 0x00000010ff10723e */ /* 0x000fe400024050ff */
[----:B------:R1:W-:Y:S01]  /*8b30*/  STS.128 [R67+0x6020], R12 ;  /* 0x0060200c43007388 */ /* 0x0003e20000000c00 */
[----:B------:R-:W-:Y:S02]  /*8b40*/  F2FP.TF32.F32.PACK_B R17, R17 ;  /* 0x00000011ff11723e */ /* 0x000fe400024050ff */
        /* <DEDUP_REMOVED lines=21> */
.L_x_133:
[----:B------:R-:W-:Y:S05]  /*8ca0*/  BSYNC.RECONVERGENT B0 ;  /* 0x0000000000007941 */ /* 0x000fea0003800200 */
.L_x_132:
[----:B------:R-:W-:Y:S01]  /*8cb0*/  BAR.SYNC.DEFER_BLOCKING 0x1, 0x80 ;  /* 0x0042000000007b1d */ /* 0x000fe20000010000 */
[----:B------:R-:W-:Y:S01]  /*8cc0*/  UISETP.NE.AND UP0, UPT, UR46, -0x4, UPT ;  /* 0xfffffffc2e00788c */ /* 0x000fe2000bf05270 */
[----:B------:R-:W-:Y:S08]  /*8cd0*/  IADD3 R0, PT, PT, R22, 0x1, RZ ;  /* 0x0000000116007810 */ /* 0x000ff00007ffe0ff */
[----:B------:R-:W-:Y:S05]  /*8ce0*/  BRA.U !UP0, `(.L_x_134) ;  /* 0x0000000108287547 */ /* 0x000fea000b800000 */
[----:B------:R-:W-:Y:S01]  /*8cf0*/  ISETP.NE.AND P0, PT, R74, RZ, PT ;  /* 0x000000ff4a00720c */ /* 0x000fe20003f05270 */
[----:B------:R-:W-:Y:S01]  /*8d00*/  IMAD.U32 R3, RZ, RZ, UR45 ;  /* 0x0000002dff037e24 */ /* 0x000fe2000f8e00ff */
[----:B------:R-:W-:Y:S01]  /*8d10*/  UIADD3 UR4, UPT, UPT, UR45, 0x1, URZ ;  /* 0x000000012d047890 */ /* 0x000fe2000fffe0ff */
[----:B------:R-:W-:Y:S03]  /*8d20*/  IMAD.U32 R2, RZ, RZ, UR54 ;  /* 0x00000036ff027e24 */ /* 0x000fe6000f8e00ff */
[----:B------:R-:W-:Y:S04]  /*8d30*/  UISETP.NE.AND UP0, UPT, UR4, 0x4, UPT ;  /* 0x000000040400788c */ /* 0x000fe8000bf05270 */
[----:B------:R-:W-:Y:S03]  /*8d40*/  USEL UR45, UR4, URZ, UP0 ;  /* 0x000000ff042d7287 */ /* 0x000fe60008000000 */
[----:B------:R-:W-:Y:S05]  /*8d50*/  @P0 LEA R3, R3, UR43, 0x3 ;  /* 0x0000002b03030c11 */ /* 0x000fea000f8e18ff */
[----:B------:R-:W-:Y:S05]  /*8d60*/  @P0 VIADD R3, R3, 0x40 ;  /* 0x0000004003030836 */ /* 0x000fea0000000000 */
[----:B------:R-:W-:Y:S04]  /*8d70*/  @P0 PRMT R2, R2, 0x654, R3 ;  /* 0x0000065402020816 */ /* 0x000fe80000000003 */
[----:B------:R3:W-:Y:S03]  /*8d80*/  @P0 SYNCS.ARRIVE.TRANS64.RED.A1T0 RZ, [R2+URZ], RZ ;  /* 0x000000ff02ff09a7 */ /* 0x0007e600081004ff */
.L_x_134:
[----:B------:R-:W-:Y:S01]  /*8d90*/  R2UR UR5, R58 ;  /* 0x000000003a0572ca */ /* 0x000fe200000e0000 */
[----:B------:R-:W-:Y:S01]  /*8da0*/  UISETP.NE.AND UP0, UPT, UR62, URZ, UPT ;  /* 0x000000ff3e00728c */ /* 0x000fe2000bf05270 */
[----:B------:R-:W-:Y:S01]  /*8db0*/  R2UR UR4, R59 ;  /* 0x000000003b0472ca */ /* 0x000fe200000e0000 */
[----:B------:R-:W-:Y:S01]  /*8dc0*/  UIADD3 UR46, UPT, UPT, UR46, 0x4, URZ ;  /* 0x000000042e2e7890 */ /* 0x000fe2000fffe0ff */
[----:B------:R-:W-:Y:S01]  /*8dd0*/  ISETP.NE.AND P0, PT, R62, 0x2, PT ;  /* 0x000000023e00780c */ /* 0x000fe20003f05270 */
[----:B------:R-:W-:Y:S01]  /*8de0*/  UMOV UR60, UR61 ;  /* 0x0000003d003c7c82 */ /* 0x000fe20008000000 */
[----:B------:R-:W-:Y:S02]  /*8df0*/  ISETP.NE.AND P1, PT, R0, 0x4, PT ;  /* 0x000000040000780c */ /* 0x000fe40003f25270 */
[----:B------:R-:W-:Y:S02]  /*8e00*/  SEL R3, RZ, 0x1, P0 ;  /* 0x00000001ff037807 */ /* 0x000fe40000000000 */
[----:B---3--:R-:W-:Y:S02]  /*8e10*/  SEL R2, RZ, 0x1, P1 ;  /* 0x00000001ff027807 */ /* 0x008fe40000800000 */
[----:B------:R-:W-:Y:S01]  /*8e20*/  LOP3.LUT R64, R64, R3, RZ, 0x3c, !PT ;  /* 0x0000000340407212 */ /* 0x000fe200078e3cff */
[----:B------:R-:W-:Y:S01]  /*8e30*/  UIADD3 UR20, UPT, UPT, UR36, UR5, URZ ;  /* 0x0000000524147290 */ /* 0x000fe2000fffe0ff */
[----:B------:R-:W-:Y:S01]  /*8e40*/  LOP3.LUT R65, R65, R2, RZ, 0x3c, !PT ;  /* 0x0000000241417212 */ /* 0x000fe200078e3cff */
[----:B------:R-:W-:Y:S01]  /*8e50*/  UIADD3 UR16, UPT, UPT, UR37, UR4, URZ ;  /* 0x0000000425107290 */ /* 0x000fe2000fffe0ff */
[----:B------:R-:W-:Y:S02]  /*8e60*/  SEL R62, R62, RZ, P0 ;  /* 0x000000ff3e3e7207 */ /* 0x000fe40000000000 */
[----:B------:R-:W-:Y:S01]  /*8e70*/  SEL R22, R0, RZ, P1 ;  /* 0x000000ff00167207 */ /* 0x000fe20000800000 */
[----:B------:R-:W-:Y:S08]  /*8e80*/  BRA.U UP0, `(.L_x_135) ;  /* 0xffffffc900dc7547 */ /* 0x000ff0000b83ffff */
[----:B------:R-:W-:-:S09]  /*8e90*/  UISETP.NE.AND UP0, UPT, UR63, URZ, UPT ;  /* 0x000000ff3f00728c */ /* 0x000fd2000bf05270 */
[----:B------:R-:W-:Y:S05]  /*8ea0*/  BRA.U !UP0, `(.L_x_136) ;  /* 0x0000000108487547 */ /* 0x000fea000b800000 */
[----:B------:R-:W3:Y:S02]  /*8eb0*/  LDCU.64 UR4, c[0x0][0x890] ;  /* 0x00011200ff0477ac */ /* 0x000ee40008000a00 */
[----:B---3--:R-:W-:-:S04]  /*8ec0*/  UISETP.NE.U32.AND UP0, UPT, UR4, URZ, UPT ;  /* 0x000000ff0400728c */ /* 0x008fc8000bf05070 */
[----:B------:R-:W-:-:S09]  /*8ed0*/  UISETP.NE.AND.EX UP0, UPT, UR5, URZ, UPT, UP0 ;  /* 0x000000ff0500728c */ /* 0x000fd2000bf05300 */
[----:B------:R-:W-:Y:S05]  /*8ee0*/  BRA.U UP0, `(.L_x_137) ;  /* 0x00000001000c7547 */ /* 0x000fea000b800000 */
[----:B------:R-:W-:-:S13]  /*8ef0*/  FSETP.NEU.AND P0, PT, R27, RZ, PT ;  /* 0x000000ff1b00720b */ /* 0x000fda0003f0d000 */
[----:B------:R-:W-:Y:S05]  /*8f00*/  @!P0 EXIT ;  /* 0x000000000000894d */ /* 0x000fea0003800000 */
[----:B------:R-:W-:Y:S05]  /*8f10*/  BRA `(.L_x_136) ;  /* 0x00000000002c7947 */ /* 0x000fea0003800000 */
.L_x_137:
[----:B------:R-:W-:Y:S01]  /*8f20*/  ISETP.NE.AND P0, PT, R61, RZ, PT ;  /* 0x000000ff3d00720c */ /* 0x000fe20003f05270 */
[----:B------:R-:W-:-:S12]  /*8f30*/  BSSY.RECONVERGENT B0, `(.L_x_136) ;  /* 0x0000009000007945 */ /* 0x000fd80003800200 */
[----:B------:R-:W-:Y:S05]  /*8f40*/  @P0 BRA `(.L_x_138) ;  /* 0x0000000000140947 */ /* 0x000fea0003800000 */
[----:B------:R-:W3:Y:S02]  /*8f50*/  LDCU.64 UR4, c[0x0][0x888] ;  /* 0x00011100ff0477ac */ /* 0x000ee40008000a00 */
[----:B---3--:R-:W-:-:S04]  /*8f60*/  ISETP.NE.U32.AND P0, PT, RZ, UR4, PT ;  /* 0x00000004ff007c0c */ /* 0x008fc8000bf05070 */
[----:B------:R-:W-:-:S13]  /*8f70*/  ISETP.NE.AND.EX P0, PT, RZ, UR5, PT, P0 ;  /* 0x00000005ff007c0c */ /* 0x000fda000bf05300 */
[----:B------:R-:W-:Y:S05]  /*8f80*/  @!P0 EXIT ;  /* 0x000000000000894d */ /* 0x000fea0003800000 */
[----:B------:R-:W-:Y:S05]  /*8f90*/  BRA `(.L_x_139) ;  /* 0x0000000000087947 */ /* 0x000fea0003800000 */
.L_x_138:
[----:B------:R-:W-:-:S13]  /*8fa0*/  FSETP.NEU.AND P0, PT, R27, RZ, PT ;  /* 0x000000ff1b00720b */ /* 0x000fda0003f0d000 */
[----:B------:R-:W-:Y:S05]  /*8fb0*/  @!P0 EXIT ;  /* 0x000000000000894d */ /* 0x000fea0003800000 */
.L_x_139:
[----:B------:R-:W-:Y:S05]  /*8fc0*/  BSYNC.RECONVERGENT B0 ;  /* 0x0000000000007941 */ /* 0x000fea0003800200 */
.L_x_136:
[----:B------:R-:W-:Y:S01]  /*8fd0*/  ULEA UR4, UR45, UR43, 0x3 ;  /* 0x0000002b2d047291 */ /* 0x000fe2000f8e18ff */
[----:B------:R-:W-:-:S04]  /*8fe0*/  DEPBAR.LE SB0, 0x0 ;  /* 0x000080000000791a */ /* 0x000fc80000000000 */
[----:B------:R-:W-:-:S04]  /*8ff0*/  UIADD3 UR4, UPT, UPT, UR4, 0x40, URZ ;  /* 0x0000004004047890 */ /* 0x000fc8000fffe0ff */
[----:B------:R-:W-:-:S09]  /*9000*/  UPRMT UR4, UR54, 0x654, UR4 ;  /* 0x0000065436047896 */ /* 0x000fd20008000004 */
[----:B------:R-:W-:Y:S01]  /*9010*/  SYNCS.ARRIVE.TRANS64.RED.A1T0 RZ, [UR4], RZ ;  /* 0x000000ffffff79a7 */ /* 0x000fe20008100404 */
[----:B------:R-:W-:Y:S05]  /*9020*/  EXIT ;  /* 0x000000000000794d */ /* 0x000fea0003800000 */
.L_x_24:
[----:B--2---:R2:W3:Y:S02]  /*9030*/  SYNCS.PHASECHK.TRANS64.TRYWAIT P0, [R3+URZ+0xe0], R2 ;  /* 0x0000e002030075a7 */ /* 0x0044e400080011ff */
[----:B---3--:R-:W-:Y:S05]  /*9040*/  @!P0 NANOSLEEP.SYNCS 0x989680 ;  /* 0x009896800000895d */ /* 0x008fea0003900000 */
[----:B------:R-:W3:Y:S02]  /*9050*/  @!P0 SYNCS.PHASECHK.TRANS64 P0, [R3+URZ+0xe0], R2 ;  /* 0x0000e002030085a7 */ /* 0x000ee400080010ff */
[----:B---3--:R-:W-:Y:S05]  /*9060*/  @!P0 BRA `(.L_x_24) ;  /* 0xfffffffc00f08947 */ /* 0x008fea000383ffff */
[----:B------:R-:W-:Y:S05]  /*9070*/  BRA `(.L_x_140) ;  /* 0xffffff8800007947 */ /* 0x000fea000383ffff */
.L_x_27:
[----:B-1----:R-:W-:-:S07]  /*9080*/  MOV R0, UR57 ;  /* 0x0000003900007c02 */ /* 0x002fce0008000f00 */
.L_x_141:
[----:B-1----:R1:W2:Y:S02]  /*9090*/  SYNCS.PHASECHK.TRANS64.TRYWAIT P0, [R0+URZ+0x10], R3 ;  /* 0x00001003000075a7 */ /* 0x0022a400080011ff */
[----:B--2---:R-:W-:Y:S05]  /*90a0*/  @!P0 NANOSLEEP.SYNCS 0x989680 ;  /* 0x009896800000895d */ /* 0x004fea0003900000 */
[----:B------:R-:W2:Y:S02]  /*90b0*/  @!P0 SYNCS.PHASECHK.TRANS64 P0, [R0+URZ+0x10], R3 ;  /* 0x00001003000085a7 */ /* 0x000ea400080010ff */
[----:B--2---:R-:W-:Y:S05]  /*90c0*/  @!P0 BRA `(.L_x_141) ;  /* 0xfffffffc00f08947 */ /* 0x004fea000383ffff */
[----:B------:R-:W-:Y:S05]  /*90d0*/  BRA `(.L_x_26) ;  /* 0xffffff8800487947 */ /* 0x000fea000383ffff */
.L_x_36:
[----:B-1----:R-:W-:-:S07]  /*90e0*/  MOV R0, UR57 ;  /* 0x0000003900007c02 */ /* 0x002fce0008000f00 */
.L_x_142:
[----:B-1----:R1:W2:Y:S02]  /*90f0*/  SYNCS.PHASECHK.TRANS64.TRYWAIT P0, [R0+URZ+0x10], R3 ;  /* 0x00001003000075a7 */ /* 0x0022a400080011ff */
[----:B--2---:R-:W-:Y:S05]  /*9100*/  @!P0 NANOSLEEP.SYNCS 0x989680 ;  /* 0x009896800000895d */ /* 0x004fea0003900000 */
[----:B------:R-:W2:Y:S02]  /*9110*/  @!P0 SYNCS.PHASECHK.TRANS64 P0, [R0+URZ+0x10], R3 ;  /* 0x00001003000085a7 */ /* 0x000ea400080010ff */
[----:B--2---:R-:W-:Y:S05]  /*9120*/  @!P0 BRA `(.L_x_142) ;  /* 0xfffffffc00f08947 */ /* 0x004fea000383ffff */
[----:B------:R-:W-:Y:S05]  /*9130*/  BRA `(.L_x_35) ;  /* 0xffffff8c00a07947 */ /* 0x000fea000383ffff */
.L_x_43:
[----:B-1----:R1:W4:Y:S02]  /*9140*/  SYNCS.PHASECHK.TRANS64.TRYWAIT P0, [R3+URZ+0x70], R0 ;  /* 0x00007000030075a7 */ /* 0x00232400080011ff */
[----:B----4-:R-:W-:Y:S05]  /*9150*/  @!P0 NANOSLEEP.SYNCS 0x989680 ;  /* 0x009896800000895d */ /* 0x010fea0003900000 */
[----:B------:R-:W4:Y:S02]  /*9160*/  @!P0 SYNCS.PHASECHK.TRANS64 P0, [R3+URZ+0x70], R0 ;  /* 0x00007000030085a7 */ /* 0x000f2400080010ff */
[----:B----4-:R-:W-:Y:S05]  /*9170*/  @!P0 BRA `(.L_x_43) ;  /* 0xfffffffc00f08947 */ /* 0x010fea000383ffff */
[----:B------:R-:W-:Y:S05]  /*9180*/  BRA `(.L_x_143) ;  /* 0xffffff9000d87947 */ /* 0x000fea000383ffff */
.L_x_47:
[----:B-1----:R-:W-:-:S07]  /*9190*/  MOV R0, UR4 ;  /* 0x0000000400007c02 */ /* 0x002fce0008000f00 */
.L_x_144:
[----:B-1----:R1:W2:Y:S02]  /*91a0*/  SYNCS.PHASECHK.TRANS64.TRYWAIT P0, [R0+URZ], R3 ;  /* 0x00000003000075a7 */ /* 0x0022a400080011ff */
[----:B--2---:R-:W-:Y:S05]  /*91b0*/  @!P0 NANOSLEEP.SYNCS 0x989680 ;  /* 0x009896800000895d */ /* 0x004fea0003900000 */
[----:B------:R-:W2:Y:S02]  /*91c0*/  @!P0 SYNCS.PHASECHK.TRANS64 P0, [R0+URZ], R3 ;  /* 0x00000003000085a7 */ /* 0x000ea400080010ff */
[----:B--2---:R-:W-:Y:S05]  /*91d0*/  @!P0 BRA `(.L_x_144) ;  /* 0xfffffffc00f08947 */ /* 0x004fea000383ffff */
[----:B------:R-:W-:Y:S05]  /*91e0*/  BRA `(.L_x_145) ;  /* 0xffffff9800847947 */ /* 0x000fea000383ffff */
.L_x_50:
[----:B-1----:R1:W2:Y:S02]  /*91f0*/  SYNCS.PHASECHK.TRANS64.TRYWAIT P0, [R2+URZ+0xd0], R5 ;  /* 0x0000d005020075a7 */ /* 0x0022a400080011ff */
[----:B--2---:R-:W-:Y:S05]  /*9200*/  @!P0 NANOSLEEP.SYNCS 0x989680 ;  /* 0x009896800000895d */ /* 0x004fea0003900000 */
[----:B------:R-:W2:Y:S02]  /*9210*/  @!P0 SYNCS.PHASECHK.TRANS64 P0, [R2+URZ+0xd0], R5 ;  /* 0x0000d005020085a7 */ /* 0x000ea400080010ff */
[----:B--2---:R-:W-:Y:S05]  /*9220*/  @!P0 BRA `(.L_x_50) ;  /* 0xfffffffc00f08947 */ /* 0x004fea000383ffff */
[----:B------:R-:W-:Y:S05]  /*9230*/  BRA `(.L_x_146) ;  /* 0xffffff9800e07947 */ /* 0x000fea000383ffff */
.L_x_51:
[----:B------:R-:W-:-:S07]  /*9240*/  MOV R2, UR4 ;  /* 0x0000000400027c02 */ /* 0x000fce0008000f00 */
.L_x_147:
[----:B-1----:R1:W2:Y:S02]  /*9250*/  SYNCS.PHASECHK.TRANS64.TRYWAIT P0, [R2+URZ+0x80], R5 ;  /* 0x00008005020075a7 */ /* 0x0022a400080011ff */
[----:B--2---:R-:W-:Y:S05]  /*9260*/  @!P0 NANOSLEEP.SYNCS 0x989680 ;  /* 0x009896800000895d */ /* 0x004fea0003900000 */
[----:B------:R-:W2:Y:S02]  /*9270*/  @!P0 SYNCS.PHASECHK.TRANS64 P0, [R2+URZ+0x80], R5 ;  /* 0x00008005020085a7 */ /* 0x000ea400080010ff */
[----:B--2---:R-:W-:Y:S05]  /*9280*/  @!P0 BRA `(.L_x_147) ;  /* 0xfffffffc00f08947 */ /* 0x004fea000383ffff */
[----:B------:R-:W-:Y:S05]  /*9290*/  BRA `(.L_x_148) ;  /* 0xffffff9800f07947 */ /* 0x000fea000383ffff */
.L_x_52:
[----:B-1----:R1:W2:Y:S02]  /*92a0*/  SYNCS.PHASECHK.TRANS64.TRYWAIT P1, [R2+URZ+0x70], R5 ;  /* 0x00007005020075a7 */ /* 0x0022a400080211ff */
[----:B--2---:R-:W-:Y:S05]  /*92b0*/  @!P1 NANOSLEEP.SYNCS 0x989680 ;  /* 0x009896800000995d */ /* 0x004fea0003900000 */
[----:B------:R-:W2:Y:S02]  /*92c0*/  @!P1 SYNCS.PHASECHK.TRANS64 P1, [R2+URZ+0x70], R5 ;  /* 0x00007005020095a7 */ /* 0x000ea400080210ff */
[----:B--2---:R-:W-:Y:S05]  /*92d0*/  @!P1 BRA `(.L_x_52) ;  /* 0xfffffffc00f09947 */ /* 0x004fea000383ffff */
[----:B------:R-:W-:Y:S05]  /*92e0*/  BRA `(.L_x_149) ;  /* 0xffffff9c00207947 */ /* 0x000fea000383ffff */
.L_x_55:
[----:B------:R-:W-:-:S07]  /*92f0*/  MOV R0, UR4 ;  /* 0x0000000400007c02 */ /* 0x000fce0008000f00 */
.L_x_150:
[----:B-1----:R1:W2:Y:S02]  /*9300*/  SYNCS.PHASECHK.TRANS64.TRYWAIT P0, [R0+URZ+0x80], R3 ;  /* 0x00008003000075a7 */ /* 0x0022a400080011ff */
[----:B--2---:R-:W-:Y:S05]  /*9310*/  @!P0 NANOSLEEP.SYNCS 0x989680 ;  /* 0x009896800000895d */ /* 0x004fea0003900000 */
[----:B------:R-:W2:Y:S02]  /*9320*/  @!P0 SYNCS.PHASECHK.TRANS64 P0, [R0+URZ+0x80], R3 ;  /* 0x00008003000085a7 */ /* 0x000ea400080010ff */
[----:B--2---:R-:W-:Y:S05]  /*9330*/  @!P0 BRA `(.L_x_150) ;  /* 0xfffffffc00f08947 */ /* 0x004fea000383ffff */
[----:B------:R-:W-:Y:S05]  /*9340*/  BRA `(.L_x_54) ;  /* 0xffffff9c00747947 */ /* 0x000fea000383ffff */
.L_x_62:
[----:B-1----:R1:W2:Y:S02]  /*9350*/  SYNCS.PHASECHK.TRANS64.TRYWAIT P1, [R0+URZ+0x70], R5 ;  /* 0x00007005000075a7 */ /* 0x0022a400080211ff */
[----:B--2---:R-:W-:Y:S05]  /*9360*/  @!P1 NANOSLEEP.SYNCS 0x989680 ;  /* 0x009896800000995d */ /* 0x004fea0003900000 */
[----:B------:R-:W2:Y:S02]  /*9370*/  @!P1 SYNCS.PHASECHK.TRANS64 P1, [R0+URZ+0x70], R5 ;  /* 0x00007005000095a7 */ /* 0x000ea400080210ff */
[----:B--2---:R-:W-:Y:S05]  /*9380*/  @!P1 BRA `(.L_x_62) ;  /* 0xfffffffc00f09947 */ /* 0x004fea000383ffff */
[----:B------:R-:W-:Y:S05]  /*9390*/  BRA `(.L_x_151) ;  /* 0xffffffa000dc7947 */ /* 0x000fea000383ffff */
.L_x_63:
[----:B------:R-:W-:-:S13]  /*93a0*/  R2UR UR4, R13 ;  /* 0x000000000d0472ca */ /* 0x000fda00000e0000 */
[----:B------:R-:W-:-:S07]  /*93b0*/  MOV R3, UR4 ;  /* 0x0000000400037c02 */ /* 0x000fce0008000f00 */
.L_x_152:
[----:B-1----:R1:W2:Y:S02]  /*93c0*/  SYNCS.PHASECHK.TRANS64.TRYWAIT P0, [R3+URZ+0xb0], R0 ;  /* 0x0000b000030075a7 */ /* 0x0022a400080011ff */
[----:B--2---:R-:W-:Y:S05]  /*93d0*/  @!P0 NANOSLEEP.SYNCS 0x989680 ;  /* 0x009896800000895d */ /* 0x004fea0003900000 */
[----:B------:R-:W2:Y:S02]  /*93e0*/  @!P0 SYNCS.PHASECHK.TRANS64 P0, [R3+URZ+0xb0], R0 ;  /* 0x0000b000030085a7 */ /* 0x000ea400080010ff */
[----:B--2---:R-:W-:Y:S05]  /*93f0*/  @!P0 BRA `(.L_x_152) ;  /* 0xfffffffc00f08947 */ /* 0x004fea000383ffff */
[----:B------:R-:W-:Y:S05]  /*9400*/  BRA `(.L_x_153) ;  /* 0xffffffa400187947 */ /* 0x000fea000383ffff */
.L_x_66:
[----:B------:R-:W-:Y:S07]  /*9410*/  MOV R0, UR5 ;  /* 0x0000000500007c02 */ /* 0x000fee0008000f00 */
.L_x_154:
[----:B-1----:R1:W2:Y:S02]  /*9420*/  SYNCS.PHASECHK.TRANS64.TRYWAIT P0, [R0+URZ], R3 ;  /* 0x00000003000075a7 */ /* 0x0022a400080011ff */
[----:B--2---:R-:W-:Y:S05]  /*9430*/  @!P0 NANOSLEEP.SYNCS 0x989680 ;  /* 0x009896800000895d */ /* 0x004fea0003900000 */
[----:B------:R-:W2:Y:S02]  /*9440*/  @!P0 SYNCS.PHASECHK.TRANS64 P0, [R0+URZ], R3 ;  /* 0x00000003000085a7 */ /* 0x000ea400080010ff */
[----:B--2---:R-:W-:Y:S05]  /*9450*/  @!P0 BRA `(.L_x_154) ;  /* 0xfffffffc00f08947 */ /* 0x004fea000383ffff */
[----:B------:R-:W-:Y:S05]  /*9460*/  BRA `(.L_x_65) ;  /* 0xffffffa400347947 */ /* 0x000fea000383ffff */
.L_x_69:
[----:B------:R-:W-:-:S07]  /*9470*/  MOV R0, UR4 ;  /* 0x0000000400007c02 */ /* 0x000fce0008000f00 */
.L_x_155:
[----:B--2---:R2:W3:Y:S02]  /*9480*/  SYNCS.PHASECHK.TRANS64.TRYWAIT P0, [R0+URZ], R3 ;  /* 0x00000003000075a7 */ /* 0x0044e400080011ff */
[----:B---3--:R-:W-:Y:S05]  /*9490*/  @!P0 NANOSLEEP.SYNCS 0x989680 ;  /* 0x009896800000895d */ /* 0x008fea0003900000 */
[----:B------:R-:W3:Y:S02]  /*94a0*/  @!P0 SYNCS.PHASECHK.TRANS64 P0, [R0+URZ], R3 ;  /* 0x00000003000085a7 */ /* 0x000ee400080010ff */
[----:B---3--:R-:W-:Y:S05]  /*94b0*/  @!P0 BRA `(.L_x_155) ;  /* 0xfffffffc00f08947 */ /* 0x008fea000383ffff */
[----:B------:R-:W-:Y:S05]  /*94c0*/  BRA `(.L_x_156) ;  /* 0xffffffac00407947 */ /* 0x000fea000383ffff */
.L_x_70:
[----:B------:R-:W-:-:S07]  /*94d0*/  MOV R0, UR5 ;  /* 0x0000000500007c02 */ /* 0x000fce0008000f00 */
.L_x_157:
[----:B-1----:R1:W2:Y:S02]  /*94e0*/  SYNCS.PHASECHK.TRANS64.TRYWAIT P0, [R0+URZ], R3 ;  /* 0x00000003000075a7 */ /* 0x0022a400080011ff */
[----:B--2---:R-:W-:Y:S05]  /*94f0*/  @!P0 NANOSLEEP.SYNCS 0x989680 ;  /* 0x009896800000895d */ /* 0x004fea0003900000 */
[----:B------:R-:W2:Y:S02]  /*9500*/  @!P0 SYNCS.PHASECHK.TRANS64 P0, [R0+URZ], R3 ;  /* 0x00000003000085a7 */ /* 0x000ea400080010ff */
[----:B--2---:R-:W-:Y:S05]  /*9510*/  @!P0 BRA `(.L_x_157) ;  /* 0xfffffffc00f08947 */ /* 0x004fea000383ffff */
[----:B------:R-:W-:Y:S05]  /*9520*/  BRA `(.L_x_158) ;  /* 0xffffffac004c7947 */ /* 0x000fea000383ffff */
.L_x_71:
[----:B------:R-:W-:-:S07]  /*9530*/  MOV R0, UR5 ;  /* 0x0000000500007c02 */ /* 0x000fce0008000f00 */
.L_x_159:
[----:B-1----:R1:W2:Y:S02]  /*9540*/  SYNCS.PHASECHK.TRANS64.TRYWAIT P0, [R0+URZ], R3 ;  /* 0x00000003000075a7 */ /* 0x0022a400080011ff */
[----:B--2---:R-:W-:Y:S05]  /*9550*/  @!P0 NANOSLEEP.SYNCS 0x989680 ;  /* 0x009896800000895d */ /* 0x004fea0003900000 */
[----:B------:R-:W2:Y:S02]  /*9560*/  @!P0 SYNCS.PHASECHK.TRANS64 P0, [R0+URZ], R3 ;  /* 0x00000003000085a7 */ /* 0x000ea400080010ff */
[----:B--2---:R-:W-:Y:S05]  /*9570*/  @!P0 BRA `(.L_x_159) ;  /* 0xfffffffc00f08947 */ /* 0x004fea000383ffff */
[----:B------:R-:W-:Y:S05]  /*9580*/  BRA `(.L_x_160) ;  /* 0xffffffac00587947 */ /* 0x000fea000383ffff */
.L_x_72:
[----:B------:R-:W-:-:S07]  /*9590*/  MOV R0, UR4 ;  /* 0x0000000400007c02 */ /* 0x000fce0008000f00 */
.L_x_161:
[----:B-1----:R1:W2:Y:S02]  /*95a0*/  SYNCS.PHASECHK.TRANS64.TRYWAIT P0, [R0+URZ], R3 ;  /* 0x00000003000075a7 */ /* 0x0022a400080011ff */
[----:B--2---:R-:W-:Y:S05]  /*95b0*/  @!P0 NANOSLEEP.SYNCS 0x989680 ;  /* 0x009896800000895d */ /* 0x004fea0003900000 */
[----:B------:R-:W2:Y:S02]  /*95c0*/  @!P0 SYNCS.PHASECHK.TRANS64 P0, [R0+URZ], R3 ;  /* 0x00000003000085a7 */ /* 0x000ea400080010ff */
[----:B--2---:R-:W-:Y:S05]  /*95d0*/  @!P0 BRA `(.L_x_161) ;  /* 0xfffffffc00f08947 */ /* 0x004fea000383ffff */
[----:B------:R-:W-:Y:S05]  /*95e0*/  BRA `(.L_x_162) ;  /* 0xffffffac00647947 */ /* 0x000fea000383ffff */
.L_x_77:
[----:B--2---:R2:W3:Y:S02]  /*95f0*/  SYNCS.PHASECHK.TRANS64.TRYWAIT P0, [R12+URZ+0x70], R9 ;  /* 0x000070090c0075a7 */ /* 0x0044e400080011ff */
[----:B---3--:R-:W-:Y:S05]  /*9600*/  @!P0 NANOSLEEP.SYNCS 0x989680 ;  /* 0x009896800000895d */ /* 0x008fea0003900000 */
[----:B------:R-:W3:Y:S02]  /*9610*/  @!P0 SYNCS.PHASECHK.TRANS64 P0, [R12+URZ+0x70], R9 ;  /* 0x000070090c0085a7 */ /* 0x000ee400080010ff */
[----:B---3--:R-:W-:Y:S05]  /*9620*/  @!P0 BRA `(.L_x_77) ;  /* 0xfffffffc00f08947 */ /* 0x008fea000383ffff */
[----:B------:R-:W-:Y:S05]  /*9630*/  BRA `(.L_x_163) ;  /* 0xffffffb000887947 */ /* 0x000fea000383ffff */
.L_x_80:
[----:B------:R-:W-:Y:S07]  /*9640*/  MOV R0, UR21 ;  /* 0x0000001500007c02 */ /* 0x000fee0008000f00 */
.L_x_164:
[----:B--2---:R2:W3:Y:S02]  /*9650*/  SYNCS.PHASECHK.TRANS64.TRYWAIT P2, [R0+URZ+0x68], R11 ;  /* 0x0000680b000075a7 */ /* 0x0044e400080411ff */
[----:B---3--:R-:W-:Y:S05]  /*9660*/  @!P2 NANOSLEEP.SYNCS 0x989680 ;  /* 0x009896800000a95d */ /* 0x008fea0003900000 */
[----:B------:R-:W3:Y:S02]  /*9670*/  @!P2 SYNCS.PHASECHK.TRANS64 P2, [R0+URZ+0x68], R11 ;  /* 0x0000680b0000a5a7 */ /* 0x000ee400080410ff */
[----:B---3--:R-:W-:Y:S05]  /*9680*/  @!P2 BRA `(.L_x_164) ;  /* 0xfffffffc00f0a947 */ /* 0x008fea000383ffff */
[----:B------:R-:W-:Y:S05]  /*9690*/  BRA `(.L_x_79) ;  /* 0xffffffb400f07947 */ /* 0x000fea000383ffff */
.L_x_83:
[----:B--2---:R-:W-:Y:S07]  /*96a0*/  MOV R0, UR21 ;  /* 0x0000001500007c02 */ /* 0x004fee0008000f00 */
.L_x_165:
[----:B--2---:R2:W3:Y:S02]  /*96b0*/  SYNCS.PHASECHK.TRANS64.TRYWAIT P0, [R0+URZ+0x40], R9 ;  /* 0x00004009000075a7 */ /* 0x0044e400080011ff */
[----:B---3--:R-:W-:Y:S05]  /*96c0*/  @!P0 NANOSLEEP.SYNCS 0x989680 ;  /* 0x009896800000895d */ /* 0x008fea0003900000 */
[----:B------:R-:W3:Y:S02]  /*96d0*/  @!P0 SYNCS.PHASECHK.TRANS64 P0, [R0+URZ+0x40], R9 ;  /* 0x00004009000085a7 */ /* 0x000ee400080010ff */
[----:B---3--:R-:W-:Y:S05]  /*96e0*/  @!P0 BRA `(.L_x_165) ;  /* 0xfffffffc00f08947 */ /* 0x008fea000383ffff */
[----:B------:R-:W-:Y:S05]  /*96f0*/  BRA `(.L_x_166) ;  /* 0xffffffb8004c7947 */ /* 0x000fea000383ffff */
.L_x_84:
[----:B------:R-:W-:Y:S07]  /*9700*/  MOV R0, UR21 ;  /* 0x0000001500007c02 */ /* 0x000fee0008000f00 */
.L_x_167:
[----:B--2---:R2:W3:Y:S02]  /*9710*/  SYNCS.PHASECHK.TRANS64.TRYWAIT P0, [R0+URZ+0x48], R9 ;  /* 0x00004809000075a7 */ /* 0x0044e400080011ff */
[----:B---3--:R-:W-:Y:S05]  /*9720*/  @!P0 NANOSLEEP.SYNCS 0x989680 ;  /* 0x009896800000895d */ /* 0x008fea0003900000 */
[----:B------:R-:W3:Y:S02]  /*9730*/  @!P0 SYNCS.PHASECHK.TRANS64 P0, [R0+URZ+0x48], R9 ;  /* 0x00004809000085a7 */ /* 0x000ee400080010ff */
[----:B---3--:R-:W-:Y:S05]  /*9740*/  @!P0 BRA `(.L_x_167) ;  /* 0xfffffffc00f08947 */ /* 0x008fea000383ffff */
[----:B------:R-:W-:Y:S05]  /*9750*/  BRA `(.L_x_168) ;  /* 0xffffffb8008c7947 */ /* 0x000fea000383ffff */
.L_x_85:
[----:B------:R-:W-:Y:S07]  /*9760*/  MOV R0, UR21 ;  /* 0x0000001500007c02 */ /* 0x000fee0008000f00 */
.L_x_169:
[----:B--2---:R2:W3:Y:S02]  /*9770*/  SYNCS.PHASECHK.TRANS64.TRYWAIT P0, [R0+URZ+0x50], R9 ;  /* 0x00005009000075a7 */ /* 0x0044e400080011ff */
[----:B---3--:R-:W-:Y:S05]  /*9780*/  @!P0 NANOSLEEP.SYNCS 0x989680 ;  /* 0x009896800000895d */ /* 0x008fea0003900000 */
[----:B------:R-:W3:Y:S02]  /*9790*/  @!P0 SYNCS.PHASECHK.TRANS64 P0, [R0+URZ+0x50], R9 ;  /* 0x00005009000085a7 */ /* 0x000ee400080010ff */
[----:B---3--:R-:W-:Y:S05]  /*97a0*/  @!P0 BRA `(.L_x_169) ;  /* 0xfffffffc00f08947 */ /* 0x008fea000383ffff */
[----:B------:R-:W-:Y:S05]  /*97b0*/  BRA `(.L_x_170) ;  /* 0xffffffb800d47947 */ /* 0x000fea000383ffff */
.L_x_86:
[----:B------:R-:W-:Y:S07]  /*97c0*/  MOV R0, UR21 ;  /* 0x0000001500007c02 */ /* 0x000fee0008000f00 */
.L_x_171:
[----:B--2---:R2:W3:Y:S02]  /*97d0*/  SYNCS.PHASECHK.TRANS64.TRYWAIT P0, [R0+URZ+0x58], R9 ;  /* 0x00005809000075a7 */ /* 0x0044e400080011ff */
[----:B---3--:R-:W-:Y:S05]  /*97e0*/  @!P0 NANOSLEEP.SYNCS 0x989680 ;  /* 0x009896800000895d */ /* 0x008fea0003900000 */
[----:B------:R-:W3:Y:S02]  /*97f0*/  @!P0 SYNCS.PHASECHK.TRANS64 P0, [R0+URZ+0x58], R9 ;  /* 0x00005809000085a7 */ /* 0x000ee400080010ff */
[----:B---3--:R-:W-:Y:S05]  /*9800*/  @!P0 BRA `(.L_x_171) ;  /* 0xfffffffc00f08947 */ /* 0x008fea000383ffff */
[----:B------:R-:W-:Y:S05]  /*9810*/  BRA `(.L_x_172) ;  /* 0xffffffbc00187947 */ /* 0x000fea000383ffff */
.L_x_88:
[----:B------:R-:W-:-:S07]  /*9820*/  MOV R0, UR21 ;  /* 0x0000001500007c02 */ /* 0x000fce0008000f00 */
.L_x_173:
[----:B---3--:R3:W4:Y:S02]  /*9830*/  SYNCS.PHASECHK.TRANS64.TRYWAIT P0, [R0+URZ+0x40], R3 ;  /* 0x00004003000075a7 */ /* 0x00872400080011ff */
[----:B----4-:R-:W-:Y:S05]  /*9840*/  @!P0 NANOSLEEP.SYNCS 0x989680 ;  /* 0x009896800000895d */ /* 0x010fea0003900000 */
[----:B------:R-:W4:Y:S02]  /*9850*/  @!P0 SYNCS.PHASECHK.TRANS64 P0, [R0+URZ+0x40], R3 ;  /* 0x00004003000085a7 */ /* 0x000f2400080010ff */
[----:B----4-:R-:W-:Y:S05]  /*9860*/  @!P0 BRA `(.L_x_173) ;  /* 0xfffffffc00f08947 */ /* 0x010fea000383ffff */
[----:B------:R-:W-:Y:S05]  /*9870*/  BRA `(.L_x_174) ;  /* 0xffffffbc00907947 */ /* 0x000fea000383ffff */
.L_x_89:
[----:B---3--:R-:W-:-:S07]  /*9880*/  MOV R0, UR21 ;  /* 0x0000001500007c02 */ /* 0x008fce0008000f00 */
.L_x_175:
[----:B---3--:R3:W4:Y:S02]  /*9890*/  SYNCS.PHASECHK.TRANS64.TRYWAIT P0, [R0+URZ+0x48], R3 ;  /* 0x00004803000075a7 */ /* 0x00872400080011ff */
[----:B----4-:R-:W-:Y:S05]  /*98a0*/  @!P0 NANOSLEEP.SYNCS 0x989680 ;  /* 0x009896800000895d */ /* 0x010fea0003900000 */
[----:B------:R-:W4:Y:S02]  /*98b0*/  @!P0 SYNCS.PHASECHK.TRANS64 P0, [R0+URZ+0x48], R3 ;  /* 0x00004803000085a7 */ /* 0x000f2400080010ff */
[----:B----4-:R-:W-:Y:S05]  /*98c0*/  @!P0 BRA `(.L_x_175) ;  /* 0xfffffffc00f08947 */ /* 0x010fea000383ffff */
[----:B------:R-:W-:Y:S05]  /*98d0*/  BRA `(.L_x_176) ;  /* 0xffffffbc00807947 */ /* 0x000fea000383ffff */
.L_x_90:
[----:B---3--:R-:W-:-:S07]  /*98e0*/  MOV R0, UR21 ;  /* 0x0000001500007c02 */ /* 0x008fce0008000f00 */
.L_x_177:
[----:B---3--:R3:W4:Y:S02]  /*98f0*/  SYNCS.PHASECHK.TRANS64.TRYWAIT P0, [R0+URZ+0x50], R3 ;  /* 0x00005003000075a7 */ /* 0x00872400080011ff */
[----:B----4-:R-:W-:Y:S05]  /*9900*/  @!P0 NANOSLEEP.SYNCS 0x989680 ;  /* 0x009896800000895d */ /* 0x010fea0003900000 */
[----:B------:R-:W4:Y:S02]  /*9910*/  @!P0 SYNCS.PHASECHK.TRANS64 P0, [R0+URZ+0x50], R3 ;  /* 0x00005003000085a7 */ /* 0x000f2400080010ff */
[----:B----4-:R-:W-:Y:S05]  /*9920*/  @!P0 BRA `(.L_x_177) ;  /* 0xfffffffc00f08947 */ /* 0x010fea000383ffff */
[----:B------:R-:W-:Y:S05]  /*9930*/  BRA `(.L_x_178) ;  /* 0xffffffbc00707947 */ /* 0x000fea000383ffff */
.L_x_92:
[----:B-1----:R1:W2:Y:S02]  /*9940*/  SYNCS.PHASECHK.TRANS64.TRYWAIT P0, [R3+URZ+0x70], R0 ;  /* 0x00007000030075a7 */ /* 0x0022a400080011ff */
[----:B--2---:R-:W-:Y:S05]  /*9950*/  @!P0 NANOSLEEP.SYNCS 0x989680 ;  /* 0x009896800000895d */ /* 0x004fea0003900000 */
[----:B------:R-:W2:Y:S02]  /*9960*/  @!P0 SYNCS.PHASECHK.TRANS64 P0, [R3+URZ+0x70], R0 ;  /* 0x00007000030085a7 */ /* 0x000ea400080010ff */
[----:B--2---:R-:W-:Y:S05]  /*9970*/  @!P0 BRA `(.L_x_92) ;  /* 0xfffffffc00f08947 */ /* 0x004fea000383ffff */
[----:B------:R-:W-:Y:S05]  /*9980*/  BRA `(.L_x_179) ;  /* 0xffffffc000307947 */ /* 0x000fea000383ffff */
.L_x_103:
[----:B-1----:R-:W-:Y:S04]  /*9990*/  MOV R2, UR43 ;  /* 0x0000002b00027c02 */ /* 0x002fe80008000f00 */
[----:B------:R1:W2:Y:S03]  /*99a0*/  SYNCS.PHASECHK.TRANS64.TRYWAIT P1, [R2+URZ+0x20], R3 ;  /* 0x00002003020075a7 */ /* 0x0002a600080211ff */
[----:B--2---:R-:W-:Y:S05]  /*99b0*/  @!P1 NANOSLEEP.SYNCS 0x989680 ;  /* 0x009896800000995d */ /* 0x004fea0003900000 */
[----:B------:R-:W2:Y:S02]  /*99c0*/  @!P1 SYNCS.PHASECHK.TRANS64 P1, [R2+URZ+0x20], R3 ;  /* 0x00002003020095a7 */ /* 0x000ea400080210ff */
[----:B--2---:R-:W-:Y:S05]  /*99d0*/  @!P1 BRA `(.L_x_103) ;  /* 0xfffffffc00ec9947 */ /* 0x004fea000383ffff */
[----:B------:R-:W-:Y:S05]  /*99e0*/  BRA `(.L_x_102) ;  /* 0xffffffcc009c7947 */ /* 0x000fea000383ffff */
.L_x_105:
[----:B-1----:R1:W4:Y:S02]  /*99f0*/  SYNCS.PHASECHK.TRANS64.TRYWAIT P0, [R75+URZ+0x90], R0 ;  /* 0x000090004b0075a7 */ /* 0x00232400080011ff */
[----:B----4-:R-:W-:Y:S05]  /*9a00*/  @!P0 NANOSLEEP.SYNCS 0x989680 ;  /* 0x009896800000895d */ /* 0x010fea0003900000 */
[----:B------:R-:W4:Y:S02]  /*9a10*/  @!P0 SYNCS.PHASECHK.TRANS64 P0, [R75+URZ+0x90], R0 ;  /* 0x000090004b0085a7 */ /* 0x000f2400080010ff */
[----:B----4-:R-:W-:Y:S05]  /*9a20*/  @!P0 BRA `(.L_x_105) ;  /* 0xfffffffc00f08947 */ /* 0x010fea000383ffff */
[----:B------:R-:W-:Y:S05]  /*9a30*/  BRA `(.L_x_104) ;  /* 0xffffffcc00c47947 */ /* 0x000fea000383ffff */
.L_x_114:
[----:B-1----:R1:W3:Y:S02]  /*9a40*/  SYNCS.PHASECHK.TRANS64.TRYWAIT P0, [R3+URZ+0x20], R0 ;  /* 0x00002000030075a7 */ /* 0x0022e400080011ff */
[----:B---3--:R-:W-:Y:S05]  /*9a50*/  @!P0 NANOSLEEP.SYNCS 0x989680 ;  /* 0x009896800000895d */ /* 0x008fea0003900000 */
[----:B------:R-:W3:Y:S02]  /*9a60*/  @!P0 SYNCS.PHASECHK.TRANS64 P0, [R3+URZ+0x20], R0 ;  /* 0x00002000030085a7 */ /* 0x000ee400080010ff */
[----:B---3--:R-:W-:Y:S05]  /*9a70*/  @!P0 BRA `(.L_x_114) ;  /* 0xfffffffc00f08947 */ /* 0x008fea000383ffff */
[----:B------:R-:W-:Y:S05]  /*9a80*/  BRA `(.L_x_113) ;  /* 0xffffffd400e07947 */ /* 0x000fea000383ffff */
.L_x_122:
[----:B-1----:R1:W3:Y:S02]  /*9a90*/  SYNCS.PHASECHK.TRANS64.TRYWAIT P0, [R0+URZ+0x20], R7 ;  /* 0x00002007000075a7 */ /* 0x0022e400080011ff */
[----:B---3--:R-:W-:Y:S05]  /*9aa0*/  @!P0 NANOSLEEP.SYNCS 0x989680 ;  /* 0x009896800000895d */ /* 0x008fea0003900000 */
[----:B------:R-:W3:Y:S02]  /*9ab0*/  @!P0 SYNCS.PHASECHK.TRANS64 P0, [R0+URZ+0x20], R7 ;  /* 0x00002007000085a7 */ /* 0x000ee400080010ff */
[----:B---3--:R-:W-:Y:S05]  /*9ac0*/  @!P0 BRA `(.L_x_122) ;  /* 0xfffffffc00f08947 */ /* 0x008fea000383ffff */
[----:B------:R-:W-:Y:S05]  /*9ad0*/  BRA `(.L_x_121) ;  /* 0xffffffe000247947 */ /* 0x000fea000383ffff */
.L_x_130:
[----:B-1----:R1:W3:Y:S02]  /*9ae0*/  SYNCS.PHASECHK.TRANS64.TRYWAIT P0, [R0+URZ+0x20], R5 ;  /* 0x00002005000075a7 */ /* 0x0022e400080011ff */
[----:B---3--:R-:W-:Y:S05]  /*9af0*/  @!P0 NANOSLEEP.SYNCS 0x989680 ;  /* 0x009896800000895d */ /* 0x008fea0003900000 */
[----:B------:R-:W3:Y:S02]  /*9b00*/  @!P0 SYNCS.PHASECHK.TRANS64 P0, [R0+URZ+0x20], R5 ;  /* 0x00002005000085a7 */ /* 0x000ee400080010ff */
[----:B---3--:R-:W-:Y:S05]  /*9b10*/  @!P0 BRA `(.L_x_130) ;  /* 0xfffffffc00f08947 */ /* 0x008fea000383ffff */
[----:B------:R-:W-:Y:S05]  /*9b20*/  BRA `(.L_x_129) ;  /* 0xffffffe800687947 */ /* 0x000fea000383ffff */
        .weak           $__internal_0_$__cuda_sm10x_tcgen05_guardrail_trap_col_being_dealloced_not_returned_by_alloc
        .type           $__internal_0_$__cuda_sm10x_tcgen05_guardrail_trap_col_being_dealloced_not_returned_by_alloc,@function
        .size           $__internal_0_$__cuda_sm10x_tcgen05_guardrail_trap_col_being_dealloced_not_returned_by_alloc,($__internal_1_$__cuda_sm10x_tcgen05_guardrail_trap_phase_invalid_during_alloc - $__internal_0_$__cuda_sm10x_tcgen05_guardrail_trap_col_being_dealloced_not_returned_by_alloc)
$__internal_0_$__cuda_sm10x_tcgen05_guardrail_trap_col_being_dealloced_not_returned_by_alloc:
[----:B------:R-:W-:Y:S05]  /*9b30*/  BPT.TRAP 0x1 ;  /* 0x000000040000795c */ /* 0x000fea0000300000 */
[----:B------:R-:W-:-:S04]  /*9b40*/  HFMA2 R3, -RZ, RZ, 0, 0 ;  /* 0x00000000ff037431 */ /* 0x000fc800000001ff */
[----:B------:R-:W-:Y:S05]  /*9b50*/  RET.REL.NODEC R2 `(_ZN7cutlass13device_kernelINS_4gemm6kernel13GemmUniversalIN4cute5tupleIJiiiiEEENS1_10collective13CollectiveMmaINS1_35MainloopSm100TmaUmmaWarpSpecializedILi2ELi2ELi4ENS5_IJNS4_1CILi1EEENSA_ILi2EEESB_EEEEENS5_IJNSA_ILi128EEENSA_ILi64EEESF_EEENS_10tfloat32_tENS5_IJlSB_lEEESI_SJ_NS4_8TiledMMAINS4_8MMA_AtomIJNS4_17SM100_MMA_TF32_SSISI_SI_fLi128ELi64ELNS4_4UMMA5MajorE0ELSO_0ELNSN_7ScaleInE0ELSP_0EEEEEENS4_6LayoutINS5_IJSB_SB_SB_EEENS5_IJNSA_ILi0EEESU_SU_EEEEENS5_IJNS4_10UnderscoreESX_SX_EEEEENS4_23SM90_TMA_LOAD_MULTICASTENS4_14ComposedLayoutINS4_7SwizzleILi3ELi4ELi3EEENS4_18smem_ptr_flag_bitsILi32EEENSS_INS5_IJNSA_ILi8EEENSA_ILi32EEEEEENS5_IJS17_SB_EEEEEEEvNS4_8identityENS4_13SM90_TMA_LOADES1B_vS1C_EENS_8epilogue10collective18CollectiveEpilogueINS1F_23Sm100TmaWarpSpecializedILi4ELi2ELi16ELb1ELb0EEEJSH_NS5_IJNSS_ISF_SB_EENSS_INSA_ILi16EEESB_EEEEESI_SJ_SI_SJ_NS1F_6fusion15FusionCallbacksIS1J_NS1O_17LinearCombinationISI_fSI_fLNS_15FloatRoundStyleE2EEESH_S1N_JEEENS4_5SM1004TMEM4LOAD26SM100_TMEM_LOAD_32dp32b16xES1D_NS11_INS12_ILi2ELi4ELi3EEES15_NSS_INS5_IJS16_S1L_EEENS5_IJS1L_SB_EEEEEEENS4_39AutoVectorizingCopyWithAssumedAlignmentILi128EEENS4_14SM90_TMA_STOREES22_S24_S24_EEEvvEEEEvNT_6ParamsE) ;  /* 0xffffff6402287950 */ /* 0x000fea0003c3ffff */
        .weak           $__internal_1_$__cuda_sm10x_tcgen05_guardrail_trap_phase_invalid_during_alloc
        .type           $__internal_1_$__cuda_sm10x_tcgen05_guardrail_trap_phase_invalid_during_alloc,@function
        .size           $__internal_1_$__cuda_sm10x_tcgen05_guardrail_trap_phase_invalid_during_alloc,($__internal_2_$__cuda_sm10x_tcgen05_guardrail_trap_unallocated_columns_being_dealloced - $__internal_1_$__cuda_sm10x_tcgen05_guardrail_trap_phase_invalid_during_alloc)
$__internal_1_$__cuda_sm10x_tcgen05_guardrail_trap_phase_invalid_during_alloc:
[----:B------:R-:W-:Y:S05]  /*9b60*/  BPT.TRAP 0x1 ;  /* 0x000000040000795c */ /* 0x000fea0000300000 */
[----:B------:R-:W-:-:S04]  /*9b70*/  MOV R5, 0x0 ;  /* 0x0000000000057802 */ /* 0x000fc80000000f00 */
[----:B------:R-:W-:Y:S05]  /*9b80*/  RET.REL.NODEC R4 `(_ZN7cutlass13device_kernelINS_4gemm6kernel13GemmUniversalIN4cute5tupleIJiiiiEEENS1_10collective13CollectiveMmaINS1_35MainloopSm100TmaUmmaWarpSpecializedILi2ELi2ELi4ENS5_IJNS4_1CILi1EEENSA_ILi2EEESB_EEEEENS5_IJNSA_ILi128EEENSA_ILi64EEESF_EEENS_10tfloat32_tENS5_IJlSB_lEEESI_SJ_NS4_8TiledMMAINS4_8MMA_AtomIJNS4_17SM100_MMA_TF32_SSISI_SI_fLi128ELi64ELNS4_4UMMA5MajorE0ELSO_0ELNSN_7ScaleInE0ELSP_0EEEEEENS4_6LayoutINS5_IJSB_SB_SB_EEENS5_IJNSA_ILi0EEESU_SU_EEEEENS5_IJNS4_10UnderscoreESX_SX_EEEEENS4_23SM90_TMA_LOAD_MULTICASTENS4_14ComposedLayoutINS4_7SwizzleILi3ELi4ELi3EEENS4_18smem_ptr_flag_bitsILi32EEENSS_INS5_IJNSA_ILi8EEENSA_ILi32EEEEEENS5_IJS17_SB_EEEEEEEvNS4_8identityENS4_13SM90_TMA_LOADES1B_vS1C_EENS_8epilogue10collective18CollectiveEpilogueINS1F_23Sm100TmaWarpSpecializedILi4ELi2ELi16ELb1ELb0EEEJSH_NS5_IJNSS_ISF_SB_EENSS_INSA_ILi16EEESB_EEEEESI_SJ_SI_SJ_NS1F_6fusion15FusionCallbacksIS1J_NS1O_17LinearCombinationISI_fSI_fLNS_15FloatRoundStyleE2EEESH_S1N_JEEENS4_5SM1004TMEM4LOAD26SM100_TMEM_LOAD_32dp32b16xES1D_NS11_INS12_ILi2ELi4ELi3EEES15_NSS_INS5_IJS16_S1L_EEENS5_IJS1L_SB_EEEEEEENS4_39AutoVectorizingCopyWithAssumedAlignmentILi128EEENS4_14SM90_TMA_STOREES22_S24_S24_EEEvvEEEEvNT_6ParamsE) ;  /* 0xffffff64041c7950 */ /* 0x000fea0003c3ffff */
        .weak           $__internal_2_$__cuda_sm10x_tcgen05_guardrail_trap_unallocated_columns_being_dealloced
        .type           $__internal_2_$__cuda_sm10x_tcgen05_guardrail_trap_unallocated_columns_being_dealloced,@function
        .size           $__internal_2_$__cuda_sm10x_tcgen05_guardrail_trap_unallocated_columns_being_dealloced,(.L_x_181 - $__internal_2_$__cuda_sm10x_tcgen05_guardrail_trap_unallocated_columns_being_dealloced)
$__internal_2_$__cuda_sm10x_tcgen05_guardrail_trap_unallocated_columns_being_dealloced:
[----:B------:R-:W-:Y:S05]  /*9b90*/  BPT.TRAP 0x1 ;  /* 0x000000040000795c */ /* 0x000fea0000300000 */
[----:B------:R-:W-:-:S04]  /*9ba0*/  HFMA2 R3, -RZ, RZ, 0, 0 ;  /* 0x00000000ff037431 */ /* 0x000fc800000001ff */
[----:B------:R-:W-:Y:S05]  /*9bb0*/  RET.REL.NODEC R2 `(_ZN7cutlass13device_kernelINS_4gemm6kernel13GemmUniversalIN4cute5tupleIJiiiiEEENS1_10collective13CollectiveMmaINS1_35MainloopSm100TmaUmmaWarpSpecializedILi2ELi2ELi4ENS5_IJNS4_1CILi1EEENSA_ILi2EEESB_EEEEENS5_IJNSA_ILi128EEENSA_ILi64EEESF_EEENS_10tfloat32_tENS5_IJlSB_lEEESI_SJ_NS4_8TiledMMAINS4_8MMA_AtomIJNS4_17SM100_MMA_TF32_SSISI_SI_fLi128ELi64ELNS4_4UMMA5MajorE0ELSO_0ELNSN_7ScaleInE0ELSP_0EEEEEENS4_6LayoutINS5_IJSB_SB_SB_EEENS5_IJNSA_ILi0EEESU_SU_EEEEENS5_IJNS4_10UnderscoreESX_SX_EEEEENS4_23SM90_TMA_LOAD_MULTICASTENS4_14ComposedLayoutINS4_7SwizzleILi3ELi4ELi3EEENS4_18smem_ptr_flag_bitsILi32EEENSS_INS5_IJNSA_ILi8EEENSA_ILi32EEEEEENS5_IJS17_SB_EEEEEEEvNS4_8identityENS4_13SM90_TMA_LOADES1B_vS1C_EENS_8epilogue10collective18CollectiveEpilogueINS1F_23Sm100TmaWarpSpecializedILi4ELi2ELi16ELb1ELb0EEEJSH_NS5_IJNSS_ISF_SB_EENSS_INSA_ILi16EEESB_EEEEESI_SJ_SI_SJ_NS1F_6fusion15FusionCallbacksIS1J_NS1O_17LinearCombinationISI_fSI_fLNS_15FloatRoundStyleE2EEESH_S1N_JEEENS4_5SM1004TMEM4LOAD26SM100_TMEM_LOAD_32dp32b16xES1D_NS11_INS12_ILi2ELi4ELi3EEES15_NSS_INS5_IJS16_S1L_EEENS5_IJS1L_SB_EEEEEEENS4_39AutoVectorizingCopyWithAssumedAlignmentILi128EEENS4_14SM90_TMA_STOREES22_S24_S24_EEEvvEEEEvNT_6ParamsE) ;  /* 0xffffff6402107950 */ /* 0x000fea0003c3ffff */
.L_x_180:
[----:B------:R-:W-:-:S00]  /*9bc0*/  BRA `(.L_x_180) ;  /* 0xfffffffc00fc7947 */ /* 0x000fc0000383ffff */
[----:B------:R-:W-:-:S00]  /*9bd0*/  NOP ;  /* 0x0000000000007918 */ /* 0x000fc00000000000 */
        /* <DEDUP_REMOVED lines=10> */
.L_x_181:


//--------------------- .nv.global.init           --------------------------
	.section	.nv.global.init,"aw",@progbits
.nv.global.init:
	.type		$str$27,@object
	.size		$str$27,($str$28 - $str$27)
$str$27:
        /*0000*/ 	.byte	0x28, 0x61, 0x64, 0x64, 0x72, 0x65, 0x73, 0x73, 0x20, 0x26, 0x20, 0x6d, 0x61, 0x73, 0x6b, 0x29
        /*0010*/ 	.byte	0x20, 0x3d, 0x3d, 0x20, 0x30, 0x00
	.type		$str$28,@object
	.size		$str$28,($str$26 - $str$28)
$str$28:
        /*0016*/ 	.byte	0x2f, 0x74, 0x6d, 0x70, 0x2f, 0x63, 0x75, 0x74, 0x6c, 0x61, 0x73, 0x73, 0x5f, 0x73, 0x77, 0x65
        /*0026*/ 	.byte	0x65, 0x70, 0x5f, 0x73, 0x72, 0x63, 0x2f, 0x69, 0x6e, 0x63, 0x6c, 0x75, 0x64, 0x65, 0x2f, 0x63
        /*0036*/ 	.byte	0x75, 0x74, 0x65, 0x2f, 0x70, 0x6f, 0x69, 0x6e, 0x74, 0x65, 0x72, 0x5f, 0x66, 0x6c, 0x61, 0x67
        /*0046*/ 	.byte	0x67, 0x65, 0x64, 0x2e, 0x68, 0x70, 0x70, 0x00
	.type		$str$26,@object
	.size		$str$26,($str$25 - $str$26)
$str$26:
        /*004e*/ 	.byte	0x2f, 0x74, 0x6d, 0x70, 0x2f, 0x63, 0x75, 0x74, 0x6c, 0x61, 0x73, 0x73, 0x5f, 0x73, 0x77, 0x65
        /*005e*/ 	.byte	0x65, 0x70, 0x5f, 0x73, 0x72, 0x63, 0x2f, 0x69, 0x6e, 0x63, 0x6c, 0x75, 0x64, 0x65, 0x2f, 0x63
        /*006e*/ 	.byte	0x75, 0x74, 0x65, 0x2f, 0x61, 0x74, 0x6f, 0x6d, 0x2f, 0x63, 0x6f, 0x70, 0x79, 0x5f, 0x74, 0x72
        /*007e*/ 	.byte	0x61, 0x69, 0x74, 0x73, 0x5f, 0x73, 0x6d, 0x31, 0x30, 0x30, 0x2e, 0x68, 0x70, 0x70, 0x00
	.type		$str$25,@object
	.size		$str$25,(__unnamed_1 - $str$25)
$str$25:
        /*008d*/ 	.byte	0x28, 0x28, 0x75, 0x69, 0x6e, 0x74, 0x33, 0x32, 0x5f, 0x74, 0x28, 0x74, 0x68, 0x72, 0x65, 0x61
        /*009d*/ 	.byte	0x64, 0x49, 0x64, 0x78, 0x2e, 0x78, 0x29, 0x20, 0x2f, 0x20, 0x33, 0x32, 0x29, 0x20, 0x25, 0x20
        /*00ad*/ 	.byte	0x34, 0x29, 0x20, 0x3d, 0x3d, 0x20, 0x28, 0x28, 0x28, 0x74, 0x6d, 0x65, 0x6d, 0x5f, 0x61, 0x64
        /*00bd*/ 	.byte	0x64, 0x72, 0x20, 0x3e, 0x3e, 0x20, 0x31, 0x36, 0x29, 0x20, 0x2f, 0x20, 0x33, 0x32, 0x29, 0x20
        /*00cd*/ 	.byte	0x25, 0x20, 0x34, 0x29, 0x00
	.type		__unnamed_1,@object
	.size		__unnamed_1,(__unnamed_2 - __unnamed_1)
__unnamed_1:
        /*00d2*/ 	.byte	0x61, 0x75, 0x74, 0x6f, 0x20, 0x63, 0x75, 0x74, 0x65, 0x3a, 0x3a, 0x61, 0x73, 0x5f, 0x70, 0x6f
        /* <DEDUP_REMOVED lines=24> */
        /*0262*/ 	.byte	0x32, 0x30, 0x34, 0x38, 0x3e, 0x3e, 0x3e, 0x3e, 0x5d, 0x00
	.type		__unnamed_2,@object
	.size		__unnamed_2,(.L_2 - __unnamed_2)
__unnamed_2:
        /* <DEDUP_REMOVED lines=42> */
        /*050c*/ 	.byte	0x3e, 0x5d, 0x00
.L_2:


//--------------------- .nv.shared._ZN7cutlass13device_kernelINS_4gemm6kernel13GemmUniversalIN4cute5tupleIJiiiiEEENS1_10collective13CollectiveMmaINS1_35MainloopSm100TmaUmmaWarpSpecializedILi2ELi2ELi4ENS5_IJNS4_1CILi1EEENSA_ILi2EEESB_EEEEENS5_IJNSA_ILi128EEENSA_ILi64EEESF_EEENS_10tfloat32_tENS5_IJlSB_lEEESI_SJ_NS4_8TiledMMAINS4_8MMA_AtomIJNS4_17SM100_MMA_TF32_SSISI_SI_fLi128ELi64ELNS4_4UMMA5MajorE0ELSO_0ELNSN_7ScaleInE0ELSP_0EEEEEENS4_6LayoutINS5_IJSB_SB_SB_EEENS5_IJNSA_ILi0EEESU_SU_EEEEENS5_IJNS4_10UnderscoreESX_SX_EEEEENS4_23SM90_TMA_LOAD_MULTICASTENS4_14ComposedLayoutINS4_7SwizzleILi3ELi4ELi3EEENS4_18smem_ptr_flag_bitsILi32EEENSS_INS5_IJNSA_ILi8EEENSA_ILi32EEEEEENS5_IJS17_SB_EEEEEEEvNS4_8identityENS4_13SM90_TMA_LOADES1B_vS1C_EENS_8epilogue10collective18CollectiveEpilogueINS1F_23Sm100TmaWarpSpecializedILi4ELi2ELi16ELb1ELb0EEEJSH_NS5_IJNSS_ISF_SB_EENSS_INSA_ILi16EEESB_EEEEESI_SJ_SI_SJ_NS1F_6fusion15FusionCallbacksIS1J_NS1O_17LinearCombinationISI_fSI_fLNS_15FloatRoundStyleE2EEESH_S1N_JEEENS4_5SM1004TMEM4LOAD26SM100_TMEM_LOAD_32dp32b16xES1D_NS11_INS12_ILi2ELi4ELi3EEES15_NSS_INS5_IJS16_S1L_EEENS5_IJS1L_SB_EEEEEEENS4_39AutoVectorizingCopyWithAssumedAlignmentILi128EEENS4_14SM90_TMA_STOREES22_S24_S24_EEEvvEEEEvNT_6ParamsE --------------------------
	.section	.nv.shared._ZN7cutlass13device_kernelINS_4gemm6kernel13GemmUniversalIN4cute5tupleIJiiiiEEENS1_10collective13CollectiveMmaINS1_35MainloopSm100TmaUmmaWarpSpecializedILi2ELi2ELi4ENS5_IJNS4_1CILi1EEENSA_ILi2EEESB_EEEEENS5_IJNSA_ILi128EEENSA_ILi64EEESF_EEENS_10tfloat32_tENS5_IJlSB_lEEESI_SJ_NS4_8TiledMMAINS4_8MMA_AtomIJNS4_17SM100_MMA_TF32_SSISI_SI_fLi128ELi64ELNS4_4UMMA5MajorE0ELSO_0ELNSN_7ScaleInE0ELSP_0EEEEEENS4_6LayoutINS5_IJSB_SB_SB_EEENS5_IJNSA_ILi0EEESU_SU_EEEEENS5_IJNS4_10UnderscoreESX_SX_EEEEENS4_23SM90_TMA_LOAD_MULTICASTENS4_14ComposedLayoutINS4_7SwizzleILi3ELi4ELi3EEENS4_18smem_ptr_flag_bitsILi32EEENSS_INS5_IJNSA_ILi8EEENSA_ILi32EEEEEENS5_IJS17_SB_EEEEEEEvNS4_8identityENS4_13SM90_TMA_LOADES1B_vS1C_EENS_8epilogue10collective18CollectiveEpilogueINS1F_23Sm100TmaWarpSpecializedILi4ELi2ELi16ELb1ELb0EEEJSH_NS5_IJNSS_ISF_SB_EENSS_INSA_ILi16EEESB_EEEEESI_SJ_SI_SJ_NS1F_6fusion15FusionCallbacksIS1J_NS1O_17LinearCombinationISI_fSI_fLNS_15FloatRoundStyleE2EEESH_S1N_JEEENS4_5SM1004TMEM4LOAD26SM100_TMEM_LOAD_32dp32b16xES1D_NS11_INS12_ILi2ELi4ELi3EEES15_NSS_INS5_IJS16_S1L_EEENS5_IJS1L_SB_EEEEEEENS4_39AutoVectorizingCopyWithAssumedAlignmentILi128EEENS4_14SM90_TMA_STOREES22_S24_S24_EEEvvEEEEvNT_6ParamsE,"aw",@nobits
	.sectionflags	@""
	.align	16
	.zero		1024


//--------------------- .nv.shared.reserved.0     --------------------------
	.section	.nv.shared.reserved.0,"aw",@nobits
	.weak		__nv_reservedSMEM_offset_0_alias
	.size		__nv_reservedSMEM_offset_0_alias, 0, 64
	.other		__nv_reservedSMEM_offset_0_alias,@"STO_CUDA_RESERVED_SHARED STV_DEFAULT"
__nv_reservedSMEM_offset_0_alias:
	.zero		0
.nv.shared.reserved.0:
	.zero		64
	.weak		__nv_reservedSMEM_tcgen05_partition
	.type		__nv_reservedSMEM_tcgen05_partition,@object
	.size		__nv_reservedSMEM_tcgen05_partition,(.L_0 - __nv_reservedSMEM_tcgen05_partition)
__nv_reservedSMEM_tcgen05_partition:
	.zero		32
.L_0:


//--------------------- .nv.global                --------------------------
	.section	.nv.global,"aw",@nobits
.nv.global:
	.type		_ZN39_INTERNAL_3e0dd3e1_4_k_cu_8fc38d55_94234cute1_E,@object
	.size		_ZN39_INTERNAL_3e0dd3e1_4_k_cu_8fc38d55_94234cute1_E,(_ZN39_INTERNAL_3e0dd3e1_4_k_cu_8fc38d55_94234cuda3std3__45__cpo6cbeginE - _ZN39_INTERNAL_3e0dd3e1_4_k_cu_8fc38d55_94234cute1_E)
_ZN39_INTERNAL_3e0dd3e1_4_k_cu_8fc38d55_94234cute1_E:
	.zero		1
	.type		_ZN39_INTERNAL_3e0dd3e1_4_k_cu_8fc38d55_94234cuda3std3__45__cpo6cbeginE,@object
	.size		_ZN39_INTERNAL_3e0dd3e1_4_k_cu_8fc38d55_94234cuda3std3__45__cpo6cbeginE,(_ZN39_INTERNAL_3e0dd3e1_4_k_cu_8fc38d55_94234cuda3std3__48in_placeE - _ZN39_INTERNAL_3e0dd3e1_4_k_cu_8fc38d55_94234cuda3std3__45__cpo6cbeginE)
_ZN39_INTERNAL_3e0dd3e1_4_k_cu_8fc38d55_94234cuda3std3__45__cpo6cbeginE:
	.zero		1
	.type		_ZN39_INTERNAL_3e0dd3e1_4_k_cu_8fc38d55_94234cuda3std3__48in_placeE,@object
	.size		_ZN39_INTERNAL_3e0dd3e1_4_k_cu_8fc38d55_94234cuda3std3__48in_placeE,(_ZN39_INTERNAL_3e0dd3e1_4_k_cu_8fc38d55_94234cuda3std6ranges3__45__cpo9iter_moveE - _ZN39_INTERNAL_3e0dd3e1_4_k_cu_8fc38d55_94234cuda3std3__48in_placeE)
_ZN39_INTERNAL_3e0dd3e1_4_k_cu_8fc38d55_94234cuda3std3__48in_placeE:
	.zero		1
	.type		_ZN39_INTERNAL_3e0dd3e1_4_k_cu_8fc38d55_94234cuda3std6ranges3__45__cpo9iter_moveE,@object
	.size		_ZN39_INTERNAL_3e0dd3e1_4_k_cu_8fc38d55_94234cuda3std6ranges3__45__cpo9iter_moveE,(_ZN39_INTERNAL_3e0dd3e1_4_k_cu_8fc38d55_94234cuda3std3__45__cpo5beginE - _ZN39_INTERNAL_3e0dd3e1_4_k_cu_8fc38d55_94234cuda3std6ranges3__45__cpo9iter_moveE)
_ZN39_INTERNAL_3e0dd3e1_4_k_cu_8fc38d55_94234cuda3std6ranges3__45__cpo9iter_moveE:
	.zero		1
	.type		_ZN39_INTERNAL_3e0dd3e1_4_k_cu_8fc38d55_94234cuda3std3__45__cpo5beginE,@object
	.size		_ZN39_INTERNAL_3e0dd3e1_4_k_cu_8fc38d55_94234cuda3std3__45__cpo5beginE,(_ZN39_INTERNAL_3e0dd3e1_4_k_cu_8fc38d55_94234cuda3std3__441_GLOBAL__N__3e0dd3e1_4_k_cu_8fc38d55_94236ignoreE - _ZN39_INTERNAL_3e0dd3e1_4_k_cu_8fc38d55_94234cuda3std3__45__cpo5beginE)
_ZN39_INTERNAL_3e0dd3e1_4_k_cu_8fc38d55_94234cuda3std3__45__cpo5beginE:
	.zero		1
	.type		_ZN39_INTERNAL_3e0dd3e1_4_k_cu_8fc38d55_94234cuda3std3__441_GLOBAL__N__3e0dd3e1_4_k_cu_8fc38d55_94236ignoreE,@object
	.size		_ZN39_INTERNAL_3e0dd3e1_4_k_cu_8fc38d55_94234cuda3std3__441_GLOBAL__N__3e0dd3e1_4_k_cu_8fc38d55_94236ignoreE,(_ZN39_INTERNAL_3e0dd3e1_4_k_cu_8fc38d55_94234cute7productE - _ZN39_INTERNAL_3e0dd3e1_4_k_cu_8fc38d55_94234cuda3std3__441_GLOBAL__N__3e0dd3e1_4_k_cu_8fc38d55_94236ignoreE)
_ZN39_INTERNAL_3e0dd3e1_4_k_cu_8fc38d55_94234cuda3std3__441_GLOBAL__N__3e0dd3e1_4_k_cu_8fc38d55_94236ignoreE:
	.zero		1
	.type		_ZN39_INTERNAL_3e0dd3e1_4_k_cu_8fc38d55_94234cute7productE,@object
	.size		_ZN39_INTERNAL_3e0dd3e1_4_k_cu_8fc38d55_94234cute7productE,(_ZN39_INTERNAL_3e0dd3e1_4_k_cu_8fc38d55_94234cuda3std3__45__cpo3endE - _ZN39_INTERNAL_3e0dd3e1_4_k_cu_8fc38d55_94234cute7productE)
_ZN39_INTERNAL_3e0dd3e1_4_k_cu_8fc38d55_94234cute7productE:
	.zero		1
	.type		_ZN39_INTERNAL_3e0dd3e1_4_k_cu_8fc38d55_94234cuda3std3__45__cpo3endE,@object
	.size		_ZN39_INTERNAL_3e0dd3e1_4_k_cu_8fc38d55_94234cuda3std3__45__cpo3endE,(_ZN39_INTERNAL_3e0dd3e1_4_k_cu_8fc38d55_94234cuda3std3__419piecewise_constructE - _ZN39_INTERNAL_3e0dd3e1_4_k_cu_8fc38d55_94234cuda3std3__45__cpo3endE)
_ZN39_INTERNAL_3e0dd3e1_4_k_cu_8fc38d55_94234cuda3std3__45__cpo3endE:
	.zero		1
	.type		_ZN39_INTERNAL_3e0dd3e1_4_k_cu_8fc38d55_94234cuda3std3__419piecewise_constructE,@object
	.size		_ZN39_INTERNAL_3e0dd3e1_4_k_cu_8fc38d55_94234cuda3std3__419piecewise_constructE,(_ZN39_INTERNAL_3e0dd3e1_4_k_cu_8fc38d55_94234cuda3std3__45__cpo4cendE - _ZN39_INTERNAL_3e0dd3e1_4_k_cu_8fc38d55_94234cuda3std3__419piecewise_constructE)
_ZN39_INTERNAL_3e0dd3e1_4_k_cu_8fc38d55_94234cuda3std3__419piecewise_constructE:
	.zero		1
	.type		_ZN39_INTERNAL_3e0dd3e1_4_k_cu_8fc38d55_94234cuda3std3__45__cpo4cendE,@object
	.size		_ZN39_INTERNAL_3e0dd3e1_4_k_cu_8fc38d55_94234cuda3std3__45__cpo4cendE,(_ZN39_INTERNAL_3e0dd3e1_4_k_cu_8fc38d55_94234cuda3std6ranges3__45__cpo4swapE - _ZN39_INTERNAL_3e0dd3e1_4_k_cu_8fc38d55_94234cuda3std3__45__cpo4cendE)
_ZN39_INTERNAL_3e0dd3e1_4_k_cu_8fc38d55_94234cuda3std3__45__cpo4cendE:
	.zero		1
	.type		_ZN39_INTERNAL_3e0dd3e1_4_k_cu_8fc38d55_94234cuda3std6ranges3__45__cpo4swapE,@object
	.size		_ZN39_INTERNAL_3e0dd3e1_4_k_cu_8fc38d55_94234cuda3std6ranges3__45__cpo4swapE,(.L_10 - _ZN39_INTERNAL_3e0dd3e1_4_k_cu_8fc38d55_94234cuda3std6ranges3__45__cpo4swapE)
_ZN39_INTERNAL_3e0dd3e1_4_k_cu_8fc38d55_94234cuda3std6ranges3__45__cpo4swapE:
	.zero		1
.L_10:


//--------------------- .nv.constant0._ZN7cutlass13device_kernelINS_4gemm6kernel13GemmUniversalIN4cute5tupleIJiiiiEEENS1_10collective13CollectiveMmaINS1_35MainloopSm100TmaUmmaWarpSpecializedILi2ELi2ELi4ENS5_IJNS4_1CILi1EEENSA_ILi2EEESB_EEEEENS5_IJNSA_ILi128EEENSA_ILi64EEESF_EEENS_10tfloat32_tENS5_IJlSB_lEEESI_SJ_NS4_8TiledMMAINS4_8MMA_AtomIJNS4_17SM100_MMA_TF32_SSISI_SI_fLi128ELi64ELNS4_4UMMA5MajorE0ELSO_0ELNSN_7ScaleInE0ELSP_0EEEEEENS4_6LayoutINS5_IJSB_SB_SB_EEENS5_IJNSA_ILi0EEESU_SU_EEEEENS5_IJNS4_10UnderscoreESX_SX_EEEEENS4_23SM90_TMA_LOAD_MULTICASTENS4_14ComposedLayoutINS4_7SwizzleILi3ELi4ELi3EEENS4_18smem_ptr_flag_bitsILi32EEENSS_INS5_IJNSA_ILi8EEENSA_ILi32EEEEEENS5_IJS17_SB_EEEEEEEvNS4_8identityENS4_13SM90_TMA_LOADES1B_vS1C_EENS_8epilogue10collective18CollectiveEpilogueINS1F_23Sm100TmaWarpSpecializedILi4ELi2ELi16ELb1ELb0EEEJSH_NS5_IJNSS_ISF_SB_EENSS_INSA_ILi16EEESB_EEEEESI_SJ_SI_SJ_NS1F_6fusion15FusionCallbacksIS1J_NS1O_17LinearCombinationISI_fSI_fLNS_15FloatRoundStyleE2EEESH_S1N_JEEENS4_5SM1004TMEM4LOAD26SM100_TMEM_LOAD_32dp32b16xES1D_NS11_INS12_ILi2ELi4ELi3EEES15_NSS_INS5_IJS16_S1L_EEENS5_IJS1L_SB_EEEEEEENS4_39AutoVectorizingCopyWithAssumedAlignmentILi128EEENS4_14SM90_TMA_STOREES22_S24_S24_EEEvvEEEEvNT_6ParamsE --------------------------
	.section	.nv.constant0._ZN7cutlass13device_kernelINS_4gemm6kernel13GemmUniversalIN4cute5tupleIJiiiiEEENS1_10collective13CollectiveMmaINS1_35MainloopSm100TmaUmmaWarpSpecializedILi2ELi2ELi4ENS5_IJNS4_1CILi1EEENSA_ILi2EEESB_EEEEENS5_IJNSA_ILi128EEENSA_ILi64EEESF_EEENS_10tfloat32_tENS5_IJlSB_lEEESI_SJ_NS4_8TiledMMAINS4_8MMA_AtomIJNS4_17SM100_MMA_TF32_SSISI_SI_fLi128ELi64ELNS4_4UMMA5MajorE0ELSO_0ELNSN_7ScaleInE0ELSP_0EEEEEENS4_6LayoutINS5_IJSB_SB_SB_EEENS5_IJNSA_ILi0EEESU_SU_EEEEENS5_IJNS4_10UnderscoreESX_SX_EEEEENS4_23SM90_TMA_LOAD_MULTICASTENS4_14ComposedLayoutINS4_7SwizzleILi3ELi4ELi3EEENS4_18smem_ptr_flag_bitsILi32EEENSS_INS5_IJNSA_ILi8EEENSA_ILi32EEEEEENS5_IJS17_SB_EEEEEEEvNS4_8identityENS4_13SM90_TMA_LOADES1B_vS1C_EENS_8epilogue10collective18CollectiveEpilogueINS1F_23Sm100TmaWarpSpecializedILi4ELi2ELi16ELb1ELb0EEEJSH_NS5_IJNSS_ISF_SB_EENSS_INSA_ILi16EEESB_EEEEESI_SJ_SI_SJ_NS1F_6fusion15FusionCallbacksIS1J_NS1O_17LinearCombinationISI_fSI_fLNS_15FloatRoundStyleE2EEESH_S1N_JEEENS4_5SM1004TMEM4LOAD26SM100_TMEM_LOAD_32dp32b16xES1D_NS11_INS12_ILi2ELi4ELi3EEES15_NSS_INS5_IJS16_S1L_EEENS5_IJS1L_SB_EEEEEEENS4_39AutoVectorizingCopyWithAssumedAlignmentILi128EEENS4_14SM90_TMA_STOREES22_S24_S24_EEEvvEEEEvNT_6ParamsE,"a",@progbits
	.sectionflags	@""
	.align	4
.nv.constant0._ZN7cutlass13device_kernelINS_4gemm6kernel13GemmUniversalIN4cute5tupleIJiiiiEEENS1_10collective13CollectiveMmaINS1_35MainloopSm100TmaUmmaWarpSpecializedILi2ELi2ELi4ENS5_IJNS4_1CILi1EEENSA_ILi2EEESB_EEEEENS5_IJNSA_ILi128EEENSA_ILi64EEESF_EEENS_10tfloat32_tENS5_IJlSB_lEEESI_SJ_NS4_8TiledMMAINS4_8MMA_AtomIJNS4_17SM100_MMA_TF32_SSISI_SI_fLi128ELi64ELNS4_4UMMA5MajorE0ELSO_0ELNSN_7ScaleInE0ELSP_0EEEEEENS4_6LayoutINS5_IJSB_SB_SB_EEENS5_IJNSA_ILi0EEESU_SU_EEEEENS5_IJNS4_10UnderscoreESX_SX_EEEEENS4_23SM90_TMA_LOAD_MULTICASTENS4_14ComposedLayoutINS4_7SwizzleILi3ELi4ELi3EEENS4_18smem_ptr_flag_bitsILi32EEENSS_INS5_IJNSA_ILi8EEENSA_ILi32EEEEEENS5_IJS17_SB_EEEEEEEvNS4_8identityENS4_13SM90_TMA_LOADES1B_vS1C_EENS_8epilogue10collective18CollectiveEpilogueINS1F_23Sm100TmaWarpSpecializedILi4ELi2ELi16ELb1ELb0EEEJSH_NS5_IJNSS_ISF_SB_EENSS_INSA_ILi16EEESB_EEEEESI_SJ_SI_SJ_NS1F_6fusion15FusionCallbacksIS1J_NS1O_17LinearCombinationISI_fSI_fLNS_15FloatRoundStyleE2EEESH_S1N_JEEENS4_5SM1004TMEM4LOAD26SM100_TMEM_LOAD_32dp32b16xES1D_NS11_INS12_ILi2ELi4ELi3EEES15_NSS_INS5_IJS16_S1L_EEENS5_IJS1L_SB_EEEEEEENS4_39AutoVectorizingCopyWithAssumedAlignmentILi128EEENS4_14SM90_TMA_STOREES22_S24_S24_EEEvvEEEEvNT_6ParamsE:
	.zero		2944


//--------------------- SYMBOLS --------------------------

	.type		.nv.reservedSmem.offset0,@object
	.size		.nv.reservedSmem.offset0,0x4
	.type		.nv.reservedSmem.cap,@object
	.size		.nv.reservedSmem.cap,0x4
	.type		__assertfail,@function
